	.target	sm_100a

	.elftype	@"ET_EXEC"


//--------------------- .note.nv.tkinfo           --------------------------
	.section	.note.nv.tkinfo,"",@"SHT_NOTE"
	.sectionflags	@"SHF_NOTE_NV_TKINFO"
	.tkinfo
        /*0018*/ 	.word	0x00000002
        /*0030*/ 	.string	""
        /*0030*/ 	.string	"ptxas"
        /*0030*/ 	.string	"Cuda compilation tools, release 13.0, V13.0.88"
        /*0030*/ 	.string	"Build cuda_13.0.r13.0/compiler.36424714_0"
        /*0030*/ 	.string	"-arch sm_100a -m 64 "



//--------------------- .note.nv.cuinfo           --------------------------
	.section	.note.nv.cuinfo,"",@"SHT_NOTE"
	.sectionflags	@"SHF_NOTE_NV_CUINFO"
        /*0018*/ 	.short	0x0002
        /*001a*/ 	.short	0x0064
        /*001c*/ 	.short	0x0082
	.zero		2


//--------------------- .nv.info                  --------------------------
	.section	.nv.info,"",@"SHT_CUDA_INFO"
	.align	4


	//----- nvinfo : EIATTR_REGCOUNT
	.align		4
        /*0000*/ 	.byte	0x04, 0x2f
        /*0002*/ 	.short	(.L_19 - .L_18)
	.align		4
.L_18:
        /*0004*/ 	.word	index@(_ZN7cutlass13device_kernelINS_4gemm6kernel13GemmUniversalIN4cute5tupleIJiiiiEEENS1_10collective13CollectiveMmaINS1_35MainloopSm100TmaUmmaWarpSpecializedILi4ELi2ELi4ENS5_IJNS4_1CILi2EEESB_NSA_ILi1EEEEEEEENS5_IJNSA_ILi64EEENSA_ILi256EEENSA_ILi32EEEEEENS_10tfloat32_tENS5_IJlSC_lEEESJ_SK_NS4_8TiledMMAINS4_8MMA_AtomIJNS4_17SM100_MMA_TF32_SSISJ_SJ_fLi64ELi256ELNS4_4UMMA5MajorE0ELSP_0ELNSO_7ScaleInE0ELSQ_0EEEEEENS4_6LayoutINS5_IJSC_SC_SC_EEENS5_IJNSA_ILi0EEESV_SV_EEEEENS5_IJNS4_10UnderscoreESY_SY_EEEEENS4_23SM90_TMA_LOAD_MULTICASTENS4_14ComposedLayoutINS4_7SwizzleILi3ELi4ELi3EEENS4_18smem_ptr_flag_bitsILi32EEENST_INS5_IJNSA_ILi8EEESH_EEENS5_IJSH_SC_EEEEEEEvNS4_8identityES11_S1B_vS1C_EENS_8epilogue10collective18CollectiveEpilogueINS1E_23Sm100TmaWarpSpecializedILi4ELi2ELi16ELb1ELb0EEEJSI_NS5_IJNST_ISF_SC_EENST_ISH_SC_EEEEESJ_SK_SJ_SK_NS1E_6fusion15FusionCallbacksIS1I_NS1M_17LinearCombinationISJ_fSJ_fLNS_15FloatRoundStyleE2EEESI_S1L_JEEENS4_5SM1004TMEM4LOAD26SM100_TMEM_LOAD_16dp128b8xENS4_13SM90_TMA_LOADES1B_NS4_17SM75_U32x4_LDSM_NENS4_14SM90_TMA_STOREES1B_NS4_17SM90_U32x4_STSM_NENS4_39AutoVectorizingCopyWithAssumedAlignmentILi128EEEEEEvvEEEEvNT_6ParamsE)
        /*0008*/ 	.word	0x00000060


	//----- nvinfo : EIATTR_FRAME_SIZE
	.align		4
.L_19:
        /*000c*/ 	.byte	0x04, 0x11
        /*000e*/ 	.short	(.L_21 - .L_20)
	.align		4
.L_20:
        /*0010*/ 	.word	index@($__internal_2_$__cuda_sm10x_tcgen05_guardrail_trap_unallocated_columns_being_dealloced)
        /*0014*/ 	.word	0x00000000


	//----- nvinfo : EIATTR_FRAME_SIZE
	.align		4
.L_21:
        /*0018*/ 	.byte	0x04, 0x11
        /*001a*/ 	.short	(.L_23 - .L_22)
	.align		4
.L_22:
        /*001c*/ 	.word	index@($__internal_1_$__cuda_sm10x_tcgen05_guardrail_trap_phase_invalid_during_alloc)
        /*0020*/ 	.word	0x00000000


	//----- nvinfo : EIATTR_FRAME_SIZE
	.align		4
.L_23:
        /*0024*/ 	.byte	0x04, 0x11
        /*0026*/ 	.short	(.L_25 - .L_24)
	.align		4
.L_24:
        /*0028*/ 	.word	index@($__internal_0_$__cuda_sm10x_tcgen05_guardrail_trap_col_being_dealloced_not_returned_by_alloc)
        /*002c*/ 	.word	0x00000000


	//----- nvinfo : EIATTR_FRAME_SIZE
	.align		4
.L_25:
        /*0030*/ 	.byte	0x04, 0x11
        /*0032*/ 	.short	(.L_27 - .L_26)
	.align		4
.L_26:
        /*0034*/ 	.word	index@(_ZN7cutlass13device_kernelINS_4gemm6kernel13GemmUniversalIN4cute5tupleIJiiiiEEENS1_10collective13CollectiveMmaINS1_35MainloopSm100TmaUmmaWarpSpecializedILi4ELi2ELi4ENS5_IJNS4_1CILi2EEESB_NSA_ILi1EEEEEEEENS5_IJNSA_ILi64EEENSA_ILi256EEENSA_ILi32EEEEEENS_10tfloat32_tENS5_IJlSC_lEEESJ_SK_NS4_8TiledMMAINS4_8MMA_AtomIJNS4_17SM100_MMA_TF32_SSISJ_SJ_fLi64ELi256ELNS4_4UMMA5MajorE0ELSP_0ELNSO_7ScaleInE0ELSQ_0EEEEEENS4_6LayoutINS5_IJSC_SC_SC_EEENS5_IJNSA_ILi0EEESV_SV_EEEEENS5_IJNS4_10UnderscoreESY_SY_EEEEENS4_23SM90_TMA_LOAD_MULTICASTENS4_14ComposedLayoutINS4_7SwizzleILi3ELi4ELi3EEENS4_18smem_ptr_flag_bitsILi32EEENST_INS5_IJNSA_ILi8EEESH_EEENS5_IJSH_SC_EEEEEEEvNS4_8identityES11_S1B_vS1C_EENS_8epilogue10collective18CollectiveEpilogueINS1E_23Sm100TmaWarpSpecializedILi4ELi2ELi16ELb1ELb0EEEJSI_NS5_IJNST_ISF_SC_EENST_ISH_SC_EEEEESJ_SK_SJ_SK_NS1E_6fusion15FusionCallbacksIS1I_NS1M_17LinearCombinationISJ_fSJ_fLNS_15FloatRoundStyleE2EEESI_S1L_JEEENS4_5SM1004TMEM4LOAD26SM100_TMEM_LOAD_16dp128b8xENS4_13SM90_TMA_LOADES1B_NS4_17SM75_U32x4_LDSM_NENS4_14SM90_TMA_STOREES1B_NS4_17SM90_U32x4_STSM_NENS4_39AutoVectorizingCopyWithAssumedAlignmentILi128EEEEEEvvEEEEvNT_6ParamsE)
        /*0038*/ 	.word	0x00000000


	//----- nvinfo : EIATTR_MIN_STACK_SIZE
	.align		4
.L_27:
        /*003c*/ 	.byte	0x04, 0x12
        /*003e*/ 	.short	(.L_29 - .L_28)
	.align		4
.L_28:
        /*0040*/ 	.word	index@(_ZN7cutlass13device_kernelINS_4gemm6kernel13GemmUniversalIN4cute5tupleIJiiiiEEENS1_10collective13CollectiveMmaINS1_35MainloopSm100TmaUmmaWarpSpecializedILi4ELi2ELi4ENS5_IJNS4_1CILi2EEESB_NSA_ILi1EEEEEEEENS5_IJNSA_ILi64EEENSA_ILi256EEENSA_ILi32EEEEEENS_10tfloat32_tENS5_IJlSC_lEEESJ_SK_NS4_8TiledMMAINS4_8MMA_AtomIJNS4_17SM100_MMA_TF32_SSISJ_SJ_fLi64ELi256ELNS4_4UMMA5MajorE0ELSP_0ELNSO_7ScaleInE0ELSQ_0EEEEEENS4_6LayoutINS5_IJSC_SC_SC_EEENS5_IJNSA_ILi0EEESV_SV_EEEEENS5_IJNS4_10UnderscoreESY_SY_EEEEENS4_23SM90_TMA_LOAD_MULTICASTENS4_14ComposedLayoutINS4_7SwizzleILi3ELi4ELi3EEENS4_18smem_ptr_flag_bitsILi32EEENST_INS5_IJNSA_ILi8EEESH_EEENS5_IJSH_SC_EEEEEEEvNS4_8identityES11_S1B_vS1C_EENS_8epilogue10collective18CollectiveEpilogueINS1E_23Sm100TmaWarpSpecializedILi4ELi2ELi16ELb1ELb0EEEJSI_NS5_IJNST_ISF_SC_EENST_ISH_SC_EEEEESJ_SK_SJ_SK_NS1E_6fusion15FusionCallbacksIS1I_NS1M_17LinearCombinationISJ_fSJ_fLNS_15FloatRoundStyleE2EEESI_S1L_JEEENS4_5SM1004TMEM4LOAD26SM100_TMEM_LOAD_16dp128b8xENS4_13SM90_TMA_LOADES1B_NS4_17SM75_U32x4_LDSM_NENS4_14SM90_TMA_STOREES1B_NS4_17SM90_U32x4_STSM_NENS4_39AutoVectorizingCopyWithAssumedAlignmentILi128EEEEEEvvEEEEvNT_6ParamsE)
        /*0044*/ 	.word	0x00000000
.L_29:


//--------------------- .nv.compat                --------------------------
	.section	.nv.compat,"",@"SHT_CUDA_COMPAT_INFO"
	.align	4
        /*0000*/ 	.byte	0x02, 0x09, 0x01, 0x00, 0x02, 0x02, 0x02, 0x00, 0x02, 0x05, 0x05, 0x00, 0x03, 0x07, 0x01, 0x01
        /*0010*/ 	.byte	0x02, 0x03, 0x01, 0x00, 0x02, 0x06, 0x01, 0x00, 0x04, 0x0b, 0x08, 0x00, 0x09, 0x00, 0x00, 0x00
        /*0020*/ 	.byte	0x00, 0x00, 0x00, 0x00


//--------------------- .nv.info._ZN7cutlass13device_kernelINS_4gemm6kernel13GemmUniversalIN4cute5tupleIJiiiiEEENS1_10collective13CollectiveMmaINS1_35MainloopSm100TmaUmmaWarpSpecializedILi4ELi2ELi4ENS5_IJNS4_1CILi2EEESB_NSA_ILi1EEEEEEEENS5_IJNSA_ILi64EEENSA_ILi256EEENSA_ILi32EEEEEENS_10tfloat32_tENS5_IJlSC_lEEESJ_SK_NS4_8TiledMMAINS4_8MMA_AtomIJNS4_17SM100_MMA_TF32_SSISJ_SJ_fLi64ELi256ELNS4_4UMMA5MajorE0ELSP_0ELNSO_7ScaleInE0ELSQ_0EEEEEENS4_6LayoutINS5_IJSC_SC_SC_EEENS5_IJNSA_ILi0EEESV_SV_EEEEENS5_IJNS4_10UnderscoreESY_SY_EEEEENS4_23SM90_TMA_LOAD_MULTICASTENS4_14ComposedLayoutINS4_7SwizzleILi3ELi4ELi3EEENS4_18smem_ptr_flag_bitsILi32EEENST_INS5_IJNSA_ILi8EEESH_EEENS5_IJSH_SC_EEEEEEEvNS4_8identityES11_S1B_vS1C_EENS_8epilogue10collective18CollectiveEpilogueINS1E_23Sm100TmaWarpSpecializedILi4ELi2ELi16ELb1ELb0EEEJSI_NS5_IJNST_ISF_SC_EENST_ISH_SC_EEEEESJ_SK_SJ_SK_NS1E_6fusion15FusionCallbacksIS1I_NS1M_17LinearCombinationISJ_fSJ_fLNS_15FloatRoundStyleE2EEESI_S1L_JEEENS4_5SM1004TMEM4LOAD26SM100_TMEM_LOAD_16dp128b8xENS4_13SM90_TMA_LOADES1B_NS4_17SM75_U32x4_LDSM_NENS4_14SM90_TMA_STOREES1B_NS4_17SM90_U32x4_STSM_NENS4_39AutoVectorizingCopyWithAssumedAlignmentILi128EEEEEEvvEEEEvNT_6ParamsE --------------------------
	.section	.nv.info._ZN7cutlass13device_kernelINS_4gemm6kernel13GemmUniversalIN4cute5tupleIJiiiiEEENS1_10collective13CollectiveMmaINS1_35MainloopSm100TmaUmmaWarpSpecializedILi4ELi2ELi4ENS5_IJNS4_1CILi2EEESB_NSA_ILi1EEEEEEEENS5_IJNSA_ILi64EEENSA_ILi256EEENSA_ILi32EEEEEENS_10tfloat32_tENS5_IJlSC_lEEESJ_SK_NS4_8TiledMMAINS4_8MMA_AtomIJNS4_17SM100_MMA_TF32_SSISJ_SJ_fLi64ELi256ELNS4_4UMMA5MajorE0ELSP_0ELNSO_7ScaleInE0ELSQ_0EEEEEENS4_6LayoutINS5_IJSC_SC_SC_EEENS5_IJNSA_ILi0EEESV_SV_EEEEENS5_IJNS4_10UnderscoreESY_SY_EEEEENS4_23SM90_TMA_LOAD_MULTICASTENS4_14ComposedLayoutINS4_7SwizzleILi3ELi4ELi3EEENS4_18smem_ptr_flag_bitsILi32EEENST_INS5_IJNSA_ILi8EEESH_EEENS5_IJSH_SC_EEEEEEEvNS4_8identityES11_S1B_vS1C_EENS_8epilogue10collective18CollectiveEpilogueINS1E_23Sm100TmaWarpSpecializedILi4ELi2ELi16ELb1ELb0EEEJSI_NS5_IJNST_ISF_SC_EENST_ISH_SC_EEEEESJ_SK_SJ_SK_NS1E_6fusion15FusionCallbacksIS1I_NS1M_17LinearCombinationISJ_fSJ_fLNS_15FloatRoundStyleE2EEESI_S1L_JEEENS4_5SM1004TMEM4LOAD26SM100_TMEM_LOAD_16dp128b8xENS4_13SM90_TMA_LOADES1B_NS4_17SM75_U32x4_LDSM_NENS4_14SM90_TMA_STOREES1B_NS4_17SM90_U32x4_STSM_NENS4_39AutoVectorizingCopyWithAssumedAlignmentILi128EEEEEEvvEEEEvNT_6ParamsE,"",@"SHT_CUDA_INFO"
	.sectionflags	@""
	.align	4


	//----- nvinfo : EIATTR_CUDA_API_VERSION
	.align		4
        /*0000*/ 	.byte	0x04, 0x37
        /*0002*/ 	.short	(.L_31 - .L_30)
.L_30:
        /*0004*/ 	.word	0x00000082


	//----- nvinfo : EIATTR_KPARAM_INFO
	.align		4
.L_31:
        /*0008*/ 	.byte	0x04, 0x17
        /*000a*/ 	.short	(.L_33 - .L_32)
.L_32:
        /*000c*/ 	.word	0x00000000
        /*0010*/ 	.short	0x0000
        /*0012*/ 	.short	0x0000
        /*0014*/ 	.byte	0x00, 0xf0, 0x01, 0x20


	//----- nvinfo : EIATTR_AT_ENTRY_FRAGMENTS
	.align		4
.L_33:
        /*0018*/ 	.byte	0x04, 0x4f
        /*001a*/ 	.short	(.L_35 - .L_34)


	//   ....[0]....
.L_34:
        /*001c*/ 	.word	0x00000006


	//----- nvinfo : EIATTR_RESERVED_SMEM_USED
	.align		4
.L_35:
        /*0020*/ 	.byte	0x01, 0x41
	.zero		2


	//----- nvinfo : EIATTR_SPARSE_MMA_MASK
	.align		4
        /*0024*/ 	.byte	0x03, 0x50
        /*0026*/ 	.short	0x0000


	//----- nvinfo : EIATTR_TCGEN05_1CTA_USED
	.align		4
        /*0028*/ 	.byte	0x01, 0x51
	.zero		2


	//----- nvinfo : EIATTR_MAXREG_COUNT
	.align		4
        /*002c*/ 	.byte	0x03, 0x1b
        /*002e*/ 	.short	0x00ff


	//----- nvinfo : EIATTR_NUM_BARRIERS
	.align		4
        /*0030*/ 	.byte	0x02, 0x4c
        /*0032*/ 	.byte	0x07
	.zero		1


	//----- nvinfo : EIATTR_EXTERNS
	.align		4
        /*0034*/ 	.byte	0x04, 0x0f
        /*0036*/ 	.short	(.L_37 - .L_36)


	//   ....[0]....
	.align		4
.L_36:
        /*0038*/ 	.word	index@(__assertfail)


	//----- nvinfo : EIATTR_MERCURY_ISA_VERSION
	.align		4
.L_37:
        /*003c*/ 	.byte	0x03, 0x5f
        /*003e*/ 	.short	0x0101


	//----- nvinfo : EIATTR_INT_WARP_WIDE_INSTR_OFFSETS
	.align		4
        /*0040*/ 	.byte	0x04, 0x31
        /*0042*/ 	.short	(.L_39 - .L_38)


	//   ....[0]....
.L_38:
        /*0044*/ 	.word	0x00003ed0


	//   ....[1]....
        /*0048*/ 	.word	0x00003ef0


	//   ....[2]....
        /*004c*/ 	.word	0x00003f20


	//   ....[3]....
        /*0050*/ 	.word	0x00004aa0


	//   ....[4]....
        /*0054*/ 	.word	0x00004b10


	//   ....[5]....
        /*0058*/ 	.word	0x00004bf0


	//   ....[6]....
        /*005c*/ 	.word	0x00004c70


	//   ....[7]....
        /*0060*/ 	.word	0x00004d50


	//   ....[8]....
        /*0064*/ 	.word	0x00004dd0


	//   ....[9]....
        /*0068*/ 	.word	0x00004ec0


	//   ....[10]....
        /*006c*/ 	.word	0x00004f50


	//   ....[11]....
        /*0070*/ 	.word	0x00005040


	//   ....[12]....
        /*0074*/ 	.word	0x000050c0


	//   ....[13]....
        /*0078*/ 	.word	0x000051c0


	//   ....[14]....
        /*007c*/ 	.word	0x00005240


	//   ....[15]....
        /*0080*/ 	.word	0x00005340


	//   ....[16]....
        /*0084*/ 	.word	0x000053c0


	//   ....[17]....
        /*0088*/ 	.word	0x000054b0


	//   ....[18]....
        /*008c*/ 	.word	0x00005540


	//----- nvinfo : EIATTR_COOP_GROUP_MASK_REGIDS
	.align		4
.L_39:
        /*0090*/ 	.byte	0x04, 0x29
        /*0092*/ 	.short	(.L_41 - .L_40)


	//   ....[0]....
.L_40:
        /*0094*/ 	.word	0xffffffff


	//   ....[1]....
        /*0098*/ 	.word	0xffffffff


	//   ....[2]....
        /*009c*/ 	.word	0xffffffff


	//   ....[3]....
        /*00a0*/ 	.word	0xffffffff


	//   ....[4]....
        /*00a4*/ 	.word	0xffffffff


	//   ....[5]....
        /*00a8*/ 	.word	0xffffffff


	//   ....[6]....
        /*00ac*/ 	.word	0xffffffff


	//   ....[7]....
        /*00b0*/ 	.word	0xffffffff


	//   ....[8]....
        /*00b4*/ 	.word	0xffffffff


	//   ....[9]....
        /*00b8*/ 	.word	0xffffffff


	//   ....[10]....
        /*00bc*/ 	.word	0xffffffff


	//   ....[11]....
        /*00c0*/ 	.word	0xffffffff


	//   ....[12]....
        /*00c4*/ 	.word	0xffffffff


	//   ....[13]....
        /*00c8*/ 	.word	0xffffffff


	//----- nvinfo : EIATTR_COOP_GROUP_INSTR_OFFSETS
	.align		4
.L_41:
        /*00cc*/ 	.byte	0x04, 0x28
        /*00ce*/ 	.short	(.L_43 - .L_42)


	//   ....[0]....
.L_42:
        /*00d0*/ 	.word	0x00000080


	//   ....[1]....
        /*00d4*/ 	.word	0x000004f0


	//   ....[2]....
        /*00d8*/ 	.word	0x000006a0


	//   ....[3]....
        /*00dc*/ 	.word	0x00000840


	//   ....[4]....
        /*00e0*/ 	.word	0x00000940


	//   ....[5]....
        /*00e4*/ 	.word	0x00000ab0


	//   ....[6]....
        /*00e8*/ 	.word	0x00000c50


	//   ....[7]....
        /*00ec*/ 	.word	0x00000e00


	//   ....[8]....
        /*00f0*/ 	.word	0x000021d0


	//   ....[9]....
        /*00f4*/ 	.word	0x000030c0


	//   ....[10]....
        /*00f8*/ 	.word	0x000032d0


	//   ....[11]....
        /*00fc*/ 	.word	0x00003300


	//   ....[12]....
        /*0100*/ 	.word	0x00003db0


	//   ....[13]....
        /*0104*/ 	.word	0x00003fe0


	//----- nvinfo : EIATTR_VRC_CTA_INIT_COUNT
	.align		4
.L_43:
        /*0108*/ 	.byte	0x02, 0x4a
        /*010a*/ 	.byte	0x80
	.zero		1


	//----- nvinfo : EIATTR_SYSCALL_OFFSETS
	.align		4
        /*010c*/ 	.byte	0x04, 0x46
        /*010e*/ 	.short	(.L_45 - .L_44)


	//   ....[0]....
.L_44:
        /*0110*/ 	.word	0x00006210


	//   ....[1]....
        /*0114*/ 	.word	0x00006300


	//   ....[2]....
        /*0118*/ 	.word	0x00006b90


	//   ....[3]....
        /*011c*/ 	.word	0x00007550


	//   ....[4]....
        /*0120*/ 	.word	0x00007eb0


	//   ....[5]....
        /*0124*/ 	.word	0x00008850


	//   ....[6]....
        /*0128*/ 	.word	0x000091f0


	//   ....[7]....
        /*012c*/ 	.word	0x00009bc0


	//   ....[8]....
        /*0130*/ 	.word	0x0000a560


	//   ....[9]....
        /*0134*/ 	.word	0x0000aeb0


	//----- nvinfo : EIATTR_MBARRIER_INSTR_OFFSETS
	.align		4
.L_45:
        /*0138*/ 	.byte	0x04, 0x39
        /*013a*/ 	.short	(.L_47 - .L_46)


	//   ....[0]....
.L_46:
        /*013c*/ 	.word	0x00000610
        /*0140*/ 	.word	0x000000ff
        /*0144*/ 	.word	0x00000000
        /*0148*/ 	.short	0x0100
        /*014a*/ 	.byte	0x04
	.zero		1


	//   ....[1]....
        /*014c*/ 	.word	0x00000620
        /*0150*/ 	.word	0x000000ff
        /*0154*/ 	.word	0x00000020
        /*0158*/ 	.short	0x0100
        /*015a*/ 	.byte	0x04
	.zero		1


	//   ....[2]....
        /*015c*/ 	.word	0x00000630
        /*0160*/ 	.word	0x000000ff
        /*0164*/ 	.word	0x00000008
        /*0168*/ 	.short	0x0100
        /*016a*/ 	.byte	0x04
	.zero		1


	//   ....[3]....
        /*016c*/ 	.word	0x00000640
        /*0170*/ 	.word	0x000000ff
        /*0174*/ 	.word	0x00000028
        /*0178*/ 	.short	0x0100
        /*017a*/ 	.byte	0x04
	.zero		1


	//   ....[4]....
        /*017c*/ 	.word	0x00000650
        /*0180*/ 	.word	0x000000ff
        /*0184*/ 	.word	0x00000010
        /*0188*/ 	.short	0x0100
        /*018a*/ 	.byte	0x04
	.zero		1


	//   ....[5]....
        /*018c*/ 	.word	0x00000660
        /*0190*/ 	.word	0x000000ff
        /*0194*/ 	.word	0x00000030
        /*0198*/ 	.short	0x0100
        /*019a*/ 	.byte	0x04
	.zero		1


	//   ....[6]....
        /*019c*/ 	.word	0x00000670
        /*01a0*/ 	.word	0x000000ff
        /*01a4*/ 	.word	0x00000018
        /*01a8*/ 	.short	0x0100
        /*01aa*/ 	.byte	0x04
	.zero		1


	//   ....[7]....
        /*01ac*/ 	.word	0x00000680
        /*01b0*/ 	.word	0x000000ff
        /*01b4*/ 	.word	0x00000038
        /*01b8*/ 	.short	0x0100
        /*01ba*/ 	.byte	0x04
	.zero		1


	//   ....[8]....
        /*01bc*/ 	.word	0x000007b0
        /*01c0*/ 	.word	0x000000ff
        /*01c4*/ 	.word	0x00000040
        /*01c8*/ 	.short	0x0100
        /*01ca*/ 	.byte	0x04
	.zero		1


	//   ....[9]....
        /*01cc*/ 	.word	0x000007c0
        /*01d0*/ 	.word	0x000000ff
        /*01d4*/ 	.word	0x00000060
        /*01d8*/ 	.short	0x0100
        /*01da*/ 	.byte	0x04
	.zero		1


	//   ....[10]....
        /*01dc*/ 	.word	0x000007d0
        /*01e0*/ 	.word	0x000000ff
        /*01e4*/ 	.word	0x00000048
        /*01e8*/ 	.short	0x0100
        /*01ea*/ 	.byte	0x04
	.zero		1


	//   ....[11]....
        /*01ec*/ 	.word	0x000007e0
        /*01f0*/ 	.word	0x000000ff
        /*01f4*/ 	.word	0x00000068
        /*01f8*/ 	.short	0x0100
        /*01fa*/ 	.byte	0x04
	.zero		1


	//   ....[12]....
        /*01fc*/ 	.word	0x000007f0
        /*0200*/ 	.word	0x000000ff
        /*0204*/ 	.word	0x00000050
        /*0208*/ 	.short	0x0100
        /*020a*/ 	.byte	0x04
	.zero		1


	//   ....[13]....
        /*020c*/ 	.word	0x00000800
        /*0210*/ 	.word	0x000000ff
        /*0214*/ 	.word	0x00000070
        /*0218*/ 	.short	0x0100
        /*021a*/ 	.byte	0x04
	.zero		1


	//   ....[14]....
        /*021c*/ 	.word	0x00000810
        /*0220*/ 	.word	0x000000ff
        /*0224*/ 	.word	0x00000058
        /*0228*/ 	.short	0x0100
        /*022a*/ 	.byte	0x04
	.zero		1


	//   ....[15]....
        /*022c*/ 	.word	0x00000820
        /*0230*/ 	.word	0x000000ff
        /*0234*/ 	.word	0x00000078
        /*0238*/ 	.short	0x0100
        /*023a*/ 	.byte	0x04
	.zero		1


	//   ....[16]....
        /*023c*/ 	.word	0x00000910
        /*0240*/ 	.word	0x000000ff
        /*0244*/ 	.word	0x00000080
        /*0248*/ 	.short	0x0100
        /*024a*/ 	.byte	0x06
	.zero		1


	//   ....[17]....
        /*024c*/ 	.word	0x00000920
        /*0250*/ 	.word	0x000000ff
        /*0254*/ 	.word	0x00000088
        /*0258*/ 	.short	0x0100
        /*025a*/ 	.byte	0x06
	.zero		1


	//   ....[18]....
        /*025c*/ 	.word	0x00000a60
        /*0260*/ 	.word	0x000000ff
        /*0264*/ 	.word	0x00000090
        /*0268*/ 	.short	0x0100
        /*026a*/ 	.byte	0x06
	.zero		1


	//   ....[19]....
        /*026c*/ 	.word	0x00000a70
        /*0270*/ 	.word	0x000000ff
        /*0274*/ 	.word	0x000000a0
        /*0278*/ 	.short	0x0100
        /*027a*/ 	.byte	0x06
	.zero		1


	//   ....[20]....
        /*027c*/ 	.word	0x00000a80
        /*0280*/ 	.word	0x000000ff
        /*0284*/ 	.word	0x00000098
        /*0288*/ 	.short	0x0100
        /*028a*/ 	.byte	0x06
	.zero		1


	//   ....[21]....
        /*028c*/ 	.word	0x00000a90
        /*0290*/ 	.word	0x000000ff
        /*0294*/ 	.word	0x000000a8
        /*0298*/ 	.short	0x0100
        /*029a*/ 	.byte	0x06
	.zero		1


	//   ....[22]....
        /*029c*/ 	.word	0x00000bc0
        /*02a0*/ 	.word	0x000000ff
        /*02a4*/ 	.word	0x000000b0
        /*02a8*/ 	.short	0x0100
        /*02aa*/ 	.byte	0x04
	.zero		1


	//   ....[23]....
        /*02ac*/ 	.word	0x00000bd0
        /*02b0*/ 	.word	0x000000ff
        /*02b4*/ 	.word	0x000000d0
        /*02b8*/ 	.short	0x0100
        /*02ba*/ 	.byte	0x04
	.zero		1


	//   ....[24]....
        /*02bc*/ 	.word	0x00000be0
        /*02c0*/ 	.word	0x000000ff
        /*02c4*/ 	.word	0x000000b8
        /*02c8*/ 	.short	0x0100
        /*02ca*/ 	.byte	0x04
	.zero		1


	//   ....[25]....
        /*02cc*/ 	.word	0x00000bf0
        /*02d0*/ 	.word	0x000000ff
        /*02d4*/ 	.word	0x000000d8
        /*02d8*/ 	.short	0x0100
        /*02da*/ 	.byte	0x04
	.zero		1


	//   ....[26]....
        /*02dc*/ 	.word	0x00000c00
        /*02e0*/ 	.word	0x000000ff
        /*02e4*/ 	.word	0x000000c0
        /*02e8*/ 	.short	0x0100
        /*02ea*/ 	.byte	0x04
	.zero		1


	//   ....[27]....
        /*02ec*/ 	.word	0x00000c10
        /*02f0*/ 	.word	0x000000ff
        /*02f4*/ 	.word	0x000000e0
        /*02f8*/ 	.short	0x0100
        /*02fa*/ 	.byte	0x04
	.zero		1


	//   ....[28]....
        /*02fc*/ 	.word	0x00000c20
        /*0300*/ 	.word	0x000000ff
        /*0304*/ 	.word	0x000000c8
        /*0308*/ 	.short	0x0100
        /*030a*/ 	.byte	0x04
	.zero		1


	//   ....[29]....
        /*030c*/ 	.word	0x00000c30
        /*0310*/ 	.word	0x000000ff
        /*0314*/ 	.word	0x000000e8
        /*0318*/ 	.short	0x0100
        /*031a*/ 	.byte	0x04
	.zero		1


	//   ....[30]....
        /*031c*/ 	.word	0x00000d20
        /*0320*/ 	.word	0x000000ff
        /*0324*/ 	.word	0x000000f0
        /*0328*/ 	.short	0x0100
        /*032a*/ 	.byte	0x04
	.zero		1


	//   ....[31]....
        /*032c*/ 	.word	0x00000d30
        /*0330*/ 	.word	0x000000ff
        /*0334*/ 	.word	0x00000100
        /*0338*/ 	.short	0x0100
        /*033a*/ 	.byte	0x04
	.zero		1


	//   ....[32]....
        /*033c*/ 	.word	0x00000d40
        /*0340*/ 	.word	0x000000ff
        /*0344*/ 	.word	0x000000f8
        /*0348*/ 	.short	0x0100
        /*034a*/ 	.byte	0x04
	.zero		1


	//   ....[33]....
        /*034c*/ 	.word	0x00000d50
        /*0350*/ 	.word	0x000000ff
        /*0354*/ 	.word	0x00000108
        /*0358*/ 	.short	0x0100
        /*035a*/ 	.byte	0x04
	.zero		1


	//   ....[34]....
        /*035c*/ 	.word	0x00001a40
        /*0360*/ 	.word	0x00000000
        /*0364*/ 	.word	0x00000100
        /*0368*/ 	.short	0x010a
        /*036a*/ 	.byte	0xff
	.zero		1


	//   ....[35]....
        /*036c*/ 	.word	0x00001a60
        /*0370*/ 	.word	0x00000000
        /*0374*/ 	.word	0x000000f0
        /*0378*/ 	.short	0x0101
        /*037a*/ 	.byte	0xff
	.zero		1


	//   ....[36]....
        /*037c*/ 	.word	0x00001b20
        /*0380*/ 	.word	0x000000ff
        /*0384*/ 	.word	0x00000020
        /*0388*/ 	.short	0x010a
        /*038a*/ 	.byte	0x04
	.zero		1


	//   ....[37]....
        /*038c*/ 	.word	0x00001bb0
        /*0390*/ 	.word	0x000000ff
        /*0394*/ 	.word	0x00000020
        /*0398*/ 	.short	0x010a
        /*039a*/ 	.byte	0x21
	.zero		1


	//   ....[38]....
        /*039c*/ 	.word	0x00001d40
        /*03a0*/ 	.word	0x000000ff
        /*03a4*/ 	.word	0x00000020
        /*03a8*/ 	.short	0x010a
        /*03aa*/ 	.byte	0x05
	.zero		1


	//   ....[39]....
        /*03ac*/ 	.word	0x00001e90
        /*03b0*/ 	.word	0x000000ff
        /*03b4*/ 	.word	0x00000088
        /*03b8*/ 	.short	0x0101
        /*03ba*/ 	.byte	0x15
	.zero		1


	//   ....[40]....
        /*03bc*/ 	.word	0x00001eb0
        /*03c0*/ 	.word	0x000000ff
        /*03c4*/ 	.word	0x00000020
        /*03c8*/ 	.short	0x010a
        /*03ca*/ 	.byte	0x04
	.zero		1


	//   ....[41]....
        /*03cc*/ 	.word	0x00001f30
        /*03d0*/ 	.word	0x000000ff
        /*03d4*/ 	.word	0x00000020
        /*03d8*/ 	.short	0x010a
        /*03da*/ 	.byte	0x11
	.zero		1


	//   ....[42]....
        /*03dc*/ 	.word	0x000020c0
        /*03e0*/ 	.word	0x000000ff
        /*03e4*/ 	.word	0x00000020
        /*03e8*/ 	.short	0x010a
        /*03ea*/ 	.byte	0x05
	.zero		1


	//   ....[43]....
        /*03ec*/ 	.word	0x00002200
        /*03f0*/ 	.word	0x00000003
        /*03f4*/ 	.word	0x00000090
        /*03f8*/ 	.short	0x010a
        /*03fa*/ 	.byte	0xff
	.zero		1


	//   ....[44]....
        /*03fc*/ 	.word	0x00002350
        /*0400*/ 	.word	0x00000000
        /*0404*/ 	.word	0x00000000
        /*0408*/ 	.short	0x0101
        /*040a*/ 	.byte	0xff
	.zero		1


	//   ....[45]....
        /*040c*/ 	.word	0x00002910
        /*0410*/ 	.word	0x000000ff
        /*0414*/ 	.word	0x00000000
        /*0418*/ 	.short	0x010a
        /*041a*/ 	.byte	0x04
	.zero		1


	//   ....[46]....
        /*041c*/ 	.word	0x000029a0
        /*0420*/ 	.word	0x000000ff
        /*0424*/ 	.word	0x00000000
        /*0428*/ 	.short	0x010a
        /*042a*/ 	.byte	0x05
	.zero		1


	//   ....[47]....
        /*042c*/ 	.word	0x00002a30
        /*0430*/ 	.word	0x000000ff
        /*0434*/ 	.word	0x00000000
        /*0438*/ 	.short	0x010a
        /*043a*/ 	.byte	0x05
	.zero		1


	//   ....[48]....
        /*043c*/ 	.word	0x00002ad0
        /*0440*/ 	.word	0x00000000
        /*0444*/ 	.word	0x00000000
        /*0448*/ 	.short	0x010a
        /*044a*/ 	.byte	0xff
	.zero		1


	//   ....[49]....
        /*044c*/ 	.word	0x00002c10
        /*0450*/ 	.word	0x00000002
        /*0454*/ 	.word	0x000000f0
        /*0458*/ 	.short	0x010a
        /*045a*/ 	.byte	0xff
	.zero		1


	//   ....[50]....
        /*045c*/ 	.word	0x00002c70
        /*0460*/ 	.word	0x00000004
        /*0464*/ 	.word	0x00000000
        /*0468*/ 	.short	0x0101
        /*046a*/ 	.byte	0xff
	.zero		1


	//   ....[51]....
        /*046c*/ 	.word	0x00002c90
        /*0470*/ 	.word	0x000000ff
        /*0474*/ 	.word	0x000000a0
        /*0478*/ 	.short	0x010a
        /*047a*/ 	.byte	0x04
	.zero		1


	//   ....[52]....
        /*047c*/ 	.word	0x00002db0
        /*0480*/ 	.word	0x00000002
        /*0484*/ 	.word	0x00000090
        /*0488*/ 	.short	0x010a
        /*048a*/ 	.byte	0xff
	.zero		1


	//   ....[53]....
        /*048c*/ 	.word	0x00002ec0
        /*0490*/ 	.word	0x00000002
        /*0494*/ 	.word	0x00000000
        /*0498*/ 	.short	0x0101
        /*049a*/ 	.byte	0xff
	.zero		1


	//   ....[54]....
        /*049c*/ 	.word	0x00002f50
        /*04a0*/ 	.word	0x000000ff
        /*04a4*/ 	.word	0x000000a0
        /*04a8*/ 	.short	0x0106
        /*04aa*/ 	.byte	0x04
	.zero		1


	//   ....[55]....
        /*04ac*/ 	.word	0x00002f70
        /*04b0*/ 	.word	0x000000ff
        /*04b4*/ 	.word	0x000000a0
        /*04b8*/ 	.short	0x010a
        /*04ba*/ 	.byte	0x04
	.zero		1


	//   ....[56]....
        /*04bc*/ 	.word	0x00003000
        /*04c0*/ 	.word	0x000000ff
        /*04c4*/ 	.word	0x000000a0
        /*04c8*/ 	.short	0x0106
        /*04ca*/ 	.byte	0x07
	.zero		1


	//   ....[57]....
        /*04cc*/ 	.word	0x00003040
        /*04d0*/ 	.word	0x00000000
        /*04d4*/ 	.word	0x000000a0
        /*04d8*/ 	.short	0x010a
        /*04da*/ 	.byte	0xff
	.zero		1


	//   ....[58]....
        /*04dc*/ 	.word	0x000035a0
        /*04e0*/ 	.word	0x00000000
        /*04e4*/ 	.word	0x00000090
        /*04e8*/ 	.short	0x010a
        /*04ea*/ 	.byte	0xff
	.zero		1


	//   ....[59]....
        /*04ec*/ 	.word	0x000036a0
        /*04f0*/ 	.word	0x00000003
        /*04f4*/ 	.word	0x00000000
        /*04f8*/ 	.short	0x0101
        /*04fa*/ 	.byte	0xff
	.zero		1


	//   ....[60]....
        /*04fc*/ 	.word	0x000036b0
        /*0500*/ 	.word	0x000000ff
        /*0504*/ 	.word	0x00000000
        /*0508*/ 	.short	0x010a
        /*050a*/ 	.byte	0x04
	.zero		1


	//   ....[61]....
        /*050c*/ 	.word	0x00003730
        /*0510*/ 	.word	0x000000ff
        /*0514*/ 	.word	0x000000d0
        /*0518*/ 	.short	0x010a
        /*051a*/ 	.byte	0x1f
	.zero		1


	//   ....[62]....
        /*051c*/ 	.word	0x00003810
        /*0520*/ 	.word	0x000000ff
        /*0524*/ 	.word	0x00000000
        /*0528*/ 	.short	0x010a
        /*052a*/ 	.byte	0x05
	.zero		1


	//   ....[63]....
        /*052c*/ 	.word	0x00003950
        /*0530*/ 	.word	0x000000ff
        /*0534*/ 	.word	0x00000000
        /*0538*/ 	.short	0x010a
        /*053a*/ 	.byte	0x04
	.zero		1


	//   ....[64]....
        /*053c*/ 	.word	0x00003be0
        /*0540*/ 	.word	0x000000ff
        /*0544*/ 	.word	0x00000000
        /*0548*/ 	.short	0x010a
        /*054a*/ 	.byte	0x04
	.zero		1


	//   ....[65]....
        /*054c*/ 	.word	0x00003c70
        /*0550*/ 	.word	0x000000ff
        /*0554*/ 	.word	0x00000000
        /*0558*/ 	.short	0x010a
        /*055a*/ 	.byte	0x05
	.zero		1


	//   ....[66]....
        /*055c*/ 	.word	0x00003d00
        /*0560*/ 	.word	0x000000ff
        /*0564*/ 	.word	0x00000000
        /*0568*/ 	.short	0x010a
        /*056a*/ 	.byte	0x05
	.zero		1


	//   ....[67]....
        /*056c*/ 	.word	0x00003d90
        /*0570*/ 	.word	0x000000ff
        /*0574*/ 	.word	0x00000000
        /*0578*/ 	.short	0x010a
        /*057a*/ 	.byte	0x04
	.zero		1


	//   ....[68]....
        /*057c*/ 	.word	0x00004290
        /*0580*/ 	.word	0x0000000c
        /*0584*/ 	.word	0x00000090
        /*0588*/ 	.short	0x010a
        /*058a*/ 	.byte	0xff
	.zero		1


	//   ....[69]....
        /*058c*/ 	.word	0x00004400
        /*0590*/ 	.word	0x00000000
        /*0594*/ 	.word	0x00000000
        /*0598*/ 	.short	0x0101
        /*059a*/ 	.byte	0xff
	.zero		1


	//   ....[70]....
        /*059c*/ 	.word	0x000048a0
        /*05a0*/ 	.word	0x000000ff
        /*05a4*/ 	.word	0x00000088
        /*05a8*/ 	.short	0x010a
        /*05aa*/ 	.byte	0x15
	.zero		1


	//   ....[71]....
        /*05ac*/ 	.word	0x00004a20
        /*05b0*/ 	.word	0x000000ff
        /*05b4*/ 	.word	0x00000060
        /*05b8*/ 	.short	0x010a
        /*05ba*/ 	.byte	0x15
	.zero		1


	//   ....[72]....
        /*05bc*/ 	.word	0x00004b90
        /*05c0*/ 	.word	0x000000ff
        /*05c4*/ 	.word	0x00000040
        /*05c8*/ 	.short	0x010b
        /*05ca*/ 	.byte	0x15
	.zero		1


	//   ....[73]....
        /*05cc*/ 	.word	0x00004ba0
        /*05d0*/ 	.word	0x000000ff
        /*05d4*/ 	.word	0x00000000
        /*05d8*/ 	.short	0x0101
        /*05da*/ 	.byte	0x25
	.zero		1


	//   ....[74]....
        /*05dc*/ 	.word	0x00004bc0
        /*05e0*/ 	.word	0x000000ff
        /*05e4*/ 	.word	0x00000068
        /*05e8*/ 	.short	0x010a
        /*05ea*/ 	.byte	0x15
	.zero		1


	//   ....[75]....
        /*05ec*/ 	.word	0x00004cf0
        /*05f0*/ 	.word	0x000000ff
        /*05f4*/ 	.word	0x00000048
        /*05f8*/ 	.short	0x010b
        /*05fa*/ 	.byte	0x15
	.zero		1


	//   ....[76]....
        /*05fc*/ 	.word	0x00004d00
        /*0600*/ 	.word	0x000000ff
        /*0604*/ 	.word	0x00000000
        /*0608*/ 	.short	0x0101
        /*060a*/ 	.byte	0x1f
	.zero		1


	//   ....[77]....
        /*060c*/ 	.word	0x00004d20
        /*0610*/ 	.word	0x000000ff
        /*0614*/ 	.word	0x00000070
        /*0618*/ 	.short	0x010a
        /*061a*/ 	.byte	0x15
	.zero		1


	//   ....[78]....
        /*061c*/ 	.word	0x00004e60
        /*0620*/ 	.word	0x000000ff
        /*0624*/ 	.word	0x00000050
        /*0628*/ 	.short	0x010b
        /*062a*/ 	.byte	0x15
	.zero		1


	//   ....[79]....
        /*062c*/ 	.word	0x00004e70
        /*0630*/ 	.word	0x000000ff
        /*0634*/ 	.word	0x00000000
        /*0638*/ 	.short	0x0101
        /*063a*/ 	.byte	0x1e
	.zero		1


	//   ....[80]....
        /*063c*/ 	.word	0x00004e90
        /*0640*/ 	.word	0x000000ff
        /*0644*/ 	.word	0x00000078
        /*0648*/ 	.short	0x010a
        /*064a*/ 	.byte	0x15
	.zero		1


	//   ....[81]....
        /*064c*/ 	.word	0x00004ff0
        /*0650*/ 	.word	0x000000ff
        /*0654*/ 	.word	0x00000058
        /*0658*/ 	.short	0x010b
        /*065a*/ 	.byte	0x15
	.zero		1


	//   ....[82]....
        /*065c*/ 	.word	0x00005000
        /*0660*/ 	.word	0x000000ff
        /*0664*/ 	.word	0x00000000
        /*0668*/ 	.short	0x0101
        /*066a*/ 	.byte	0x1d
	.zero		1


	//   ....[83]....
        /*066c*/ 	.word	0x00005010
        /*0670*/ 	.word	0x000000ff
        /*0674*/ 	.word	0x00000060
        /*0678*/ 	.short	0x010a
        /*067a*/ 	.byte	0x15
	.zero		1


	//   ....[84]....
        /*067c*/ 	.word	0x00005170
        /*0680*/ 	.word	0x000000ff
        /*0684*/ 	.word	0x00000040
        /*0688*/ 	.short	0x010b
        /*068a*/ 	.byte	0x15
	.zero		1


	//   ....[85]....
        /*068c*/ 	.word	0x00005180
        /*0690*/ 	.word	0x000000ff
        /*0694*/ 	.word	0x00000000
        /*0698*/ 	.short	0x0101
        /*069a*/ 	.byte	0x25
	.zero		1


	//   ....[86]....
        /*069c*/ 	.word	0x00005190
        /*06a0*/ 	.word	0x000000ff
        /*06a4*/ 	.word	0x00000068
        /*06a8*/ 	.short	0x010a
        /*06aa*/ 	.byte	0x15
	.zero		1


	//   ....[87]....
        /*06ac*/ 	.word	0x000052f0
        /*06b0*/ 	.word	0x000000ff
        /*06b4*/ 	.word	0x00000048
        /*06b8*/ 	.short	0x010b
        /*06ba*/ 	.byte	0x15
	.zero		1


	//   ....[88]....
        /*06bc*/ 	.word	0x00005300
        /*06c0*/ 	.word	0x000000ff
        /*06c4*/ 	.word	0x00000000
        /*06c8*/ 	.short	0x0101
        /*06ca*/ 	.byte	0x1f
	.zero		1


	//   ....[89]....
        /*06cc*/ 	.word	0x00005310
        /*06d0*/ 	.word	0x000000ff
        /*06d4*/ 	.word	0x00000070
        /*06d8*/ 	.short	0x010a
        /*06da*/ 	.byte	0x15
	.zero		1


	//   ....[90]....
        /*06dc*/ 	.word	0x00005460
        /*06e0*/ 	.word	0x000000ff
        /*06e4*/ 	.word	0x00000050
        /*06e8*/ 	.short	0x010b
        /*06ea*/ 	.byte	0x15
	.zero		1


	//   ....[91]....
        /*06ec*/ 	.word	0x00005470
        /*06f0*/ 	.word	0x000000ff
        /*06f4*/ 	.word	0x00000000
        /*06f8*/ 	.short	0x0101
        /*06fa*/ 	.byte	0x1e
	.zero		1


	//   ....[92]....
        /*06fc*/ 	.word	0x00005480
        /*0700*/ 	.word	0x000000ff
        /*0704*/ 	.word	0x00000078
        /*0708*/ 	.short	0x010a
        /*070a*/ 	.byte	0x15
	.zero		1


	//   ....[93]....
        /*070c*/ 	.word	0x00005670
        /*0710*/ 	.word	0x000000ff
        /*0714*/ 	.word	0x00000058
        /*0718*/ 	.short	0x010b
        /*071a*/ 	.byte	0x15
	.zero		1


	//   ....[94]....
        /*071c*/ 	.word	0x00005680
        /*0720*/ 	.word	0x000000ff
        /*0724*/ 	.word	0x00000000
        /*0728*/ 	.short	0x0101
        /*072a*/ 	.byte	0x1d
	.zero		1


	//   ....[95]....
        /*072c*/ 	.word	0x000056a0
        /*0730*/ 	.word	0x000000ff
        /*0734*/ 	.word	0x00000060
        /*0738*/ 	.short	0x010a
        /*073a*/ 	.byte	0x15
	.zero		1


	//   ....[96]....
        /*073c*/ 	.word	0x000056c0
        /*0740*/ 	.word	0x000000ff
        /*0744*/ 	.word	0x00000068
        /*0748*/ 	.short	0x010a
        /*074a*/ 	.byte	0x15
	.zero		1


	//   ....[97]....
        /*074c*/ 	.word	0x000056e0
        /*0750*/ 	.word	0x000000ff
        /*0754*/ 	.word	0x00000070
        /*0758*/ 	.short	0x010a
        /*075a*/ 	.byte	0x15
	.zero		1


	//   ....[98]....
        /*075c*/ 	.word	0x00005730
        /*0760*/ 	.word	0x00000002
        /*0764*/ 	.word	0x00000078
        /*0768*/ 	.short	0x010a
        /*076a*/ 	.byte	0xff
	.zero		1


	//   ....[99]....
        /*076c*/ 	.word	0x00005aa0
        /*0770*/ 	.word	0x00000003
        /*0774*/ 	.word	0x00000090
        /*0778*/ 	.short	0x010a
        /*077a*/ 	.byte	0xff
	.zero		1


	//   ....[100]....
        /*077c*/ 	.word	0x00005c20
        /*0780*/ 	.word	0x00000000
        /*0784*/ 	.word	0x00000000
        /*0788*/ 	.short	0x0101
        /*078a*/ 	.byte	0xff
	.zero		1


	//   ....[101]....
        /*078c*/ 	.word	0x000067f0
        /*0790*/ 	.word	0x000000ff
        /*0794*/ 	.word	0x00000040
        /*0798*/ 	.short	0x010a
        /*079a*/ 	.byte	0x2b
	.zero		1


	//   ....[102]....
        /*079c*/ 	.word	0x00006850
        /*07a0*/ 	.word	0x00000052
        /*07a4*/ 	.word	0x000000b0
        /*07a8*/ 	.short	0x010a
        /*07aa*/ 	.byte	0xff
	.zero		1


	//   ....[103]....
        /*07ac*/ 	.word	0x00006970
        /*07b0*/ 	.word	0x000000ff
        /*07b4*/ 	.word	0x00000040
        /*07b8*/ 	.short	0x010a
        /*07ba*/ 	.byte	0x2b
	.zero		1


	//   ....[104]....
        /*07bc*/ 	.word	0x00006a70
        /*07c0*/ 	.word	0x00000052
        /*07c4*/ 	.word	0x000000b0
        /*07c8*/ 	.short	0x010a
        /*07ca*/ 	.byte	0xff
	.zero		1


	//   ....[105]....
        /*07cc*/ 	.word	0x00007270
        /*07d0*/ 	.word	0x00000000
        /*07d4*/ 	.word	0x00000000
        /*07d8*/ 	.short	0x0101
        /*07da*/ 	.byte	0xff
	.zero		1


	//   ....[106]....
        /*07dc*/ 	.word	0x00007280
        /*07e0*/ 	.word	0x00000003
        /*07e4*/ 	.word	0x00000040
        /*07e8*/ 	.short	0x010a
        /*07ea*/ 	.byte	0xff
	.zero		1


	//   ....[107]....
        /*07ec*/ 	.word	0x00007350
        /*07f0*/ 	.word	0x00000003
        /*07f4*/ 	.word	0x00000040
        /*07f8*/ 	.short	0x010a
        /*07fa*/ 	.byte	0xff
	.zero		1


	//   ....[108]....
        /*07fc*/ 	.word	0x00007bd0
        /*0800*/ 	.word	0x00000028
        /*0804*/ 	.word	0x00000000
        /*0808*/ 	.short	0x0101
        /*080a*/ 	.byte	0xff
	.zero		1


	//   ....[109]....
        /*080c*/ 	.word	0x00007bf0
        /*0810*/ 	.word	0x0000005b
        /*0814*/ 	.word	0x00000040
        /*0818*/ 	.short	0x010a
        /*081a*/ 	.byte	0xff
	.zero		1


	//   ....[110]....
        /*081c*/ 	.word	0x00007cb0
        /*0820*/ 	.word	0x0000005b
        /*0824*/ 	.word	0x00000040
        /*0828*/ 	.short	0x010a
        /*082a*/ 	.byte	0xff
	.zero		1


	//   ....[111]....
        /*082c*/ 	.word	0x00008530
        /*0830*/ 	.word	0x0000005c
        /*0834*/ 	.word	0x00000000
        /*0838*/ 	.short	0x0101
        /*083a*/ 	.byte	0xff
	.zero		1


	//   ....[112]....
        /*083c*/ 	.word	0x00008550
        /*0840*/ 	.word	0x0000005d
        /*0844*/ 	.word	0x00000040
        /*0848*/ 	.short	0x010a
        /*084a*/ 	.byte	0xff
	.zero		1


	//   ....[113]....
        /*084c*/ 	.word	0x00008610
        /*0850*/ 	.word	0x0000005d
        /*0854*/ 	.word	0x00000040
        /*0858*/ 	.short	0x010a
        /*085a*/ 	.byte	0xff
	.zero		1


	//   ....[114]....
        /*085c*/ 	.word	0x00008ec0
        /*0860*/ 	.word	0x0000005c
        /*0864*/ 	.word	0x00000000
        /*0868*/ 	.short	0x0101
        /*086a*/ 	.byte	0xff
	.zero		1


	//   ....[115]....
        /*086c*/ 	.word	0x00008ee0
        /*0870*/ 	.word	0x0000005d
        /*0874*/ 	.word	0x00000040
        /*0878*/ 	.short	0x010a
        /*087a*/ 	.byte	0xff
	.zero		1


	//   ....[116]....
        /*087c*/ 	.word	0x00008fa0
        /*0880*/ 	.word	0x0000005d
        /*0884*/ 	.word	0x00000040
        /*0888*/ 	.short	0x010a
        /*088a*/ 	.byte	0xff
	.zero		1


	//   ....[117]....
        /*088c*/ 	.word	0x00009890
        /*0890*/ 	.word	0x0000005c
        /*0894*/ 	.word	0x00000000
        /*0898*/ 	.short	0x0101
        /*089a*/ 	.byte	0xff
	.zero		1


	//   ....[118]....
        /*089c*/ 	.word	0x000098b0
        /*08a0*/ 	.word	0x0000005d
        /*08a4*/ 	.word	0x00000040
        /*08a8*/ 	.short	0x010a
        /*08aa*/ 	.byte	0xff
	.zero		1


	//   ....[119]....
        /*08ac*/ 	.word	0x00009970
        /*08b0*/ 	.word	0x0000005d
        /*08b4*/ 	.word	0x00000040
        /*08b8*/ 	.short	0x010a
        /*08ba*/ 	.byte	0xff
	.zero		1


	//   ....[120]....
        /*08bc*/ 	.word	0x0000a230
        /*08c0*/ 	.word	0x0000005c
        /*08c4*/ 	.word	0x00000000
        /*08c8*/ 	.short	0x0101
        /*08ca*/ 	.byte	0xff
	.zero		1


	//   ....[121]....
        /*08cc*/ 	.word	0x0000a250
        /*08d0*/ 	.word	0x0000005d
        /*08d4*/ 	.word	0x00000040
        /*08d8*/ 	.short	0x010a
        /*08da*/ 	.byte	0xff
	.zero		1


	//   ....[122]....
        /*08dc*/ 	.word	0x0000a310
        /*08e0*/ 	.word	0x0000005d
        /*08e4*/ 	.word	0x00000040
        /*08e8*/ 	.short	0x010a
        /*08ea*/ 	.byte	0xff
	.zero		1


	//   ....[123]....
        /*08ec*/ 	.word	0x0000abd0
        /*08f0*/ 	.word	0x0000005c
        /*08f4*/ 	.word	0x00000000
        /*08f8*/ 	.short	0x0101
        /*08fa*/ 	.byte	0xff
	.zero		1


	//   ....[124]....
        /*08fc*/ 	.word	0x0000abf0
        /*0900*/ 	.word	0x0000005d
        /*0904*/ 	.word	0x00000040
        /*0908*/ 	.short	0x010a
        /*090a*/ 	.byte	0xff
	.zero		1


	//   ....[125]....
        /*090c*/ 	.word	0x0000acb0
        /*0910*/ 	.word	0x0000005d
        /*0914*/ 	.word	0x00000040
        /*0918*/ 	.short	0x010a
        /*091a*/ 	.byte	0xff
	.zero		1


	//   ....[126]....
        /*091c*/ 	.word	0x0000b290
        /*0920*/ 	.word	0x000000ff
        /*0924*/ 	.word	0x00000000
        /*0928*/ 	.short	0x0101
        /*092a*/ 	.byte	0x04
	.zero		1


	//   ....[127]....
        /*092c*/ 	.word	0x0000b590
        /*0930*/ 	.word	0x00000002
        /*0934*/ 	.word	0x00000000
        /*0938*/ 	.short	0x0101
        /*093a*/ 	.byte	0xff
	.zero		1


	//   ....[128]....
        /*093c*/ 	.word	0x0000b850
        /*0940*/ 	.word	0x000000ff
        /*0944*/ 	.word	0x00000000
        /*0948*/ 	.short	0x0101
        /*094a*/ 	.byte	0x04
	.zero		1


	//   ....[129]....
        /*094c*/ 	.word	0x0000b870
        /*0950*/ 	.word	0x00000000
        /*0954*/ 	.word	0x00000100
        /*0958*/ 	.short	0x010a
        /*095a*/ 	.byte	0xff
	.zero		1


	//   ....[130]....
        /*095c*/ 	.word	0x0000b8d0
        /*0960*/ 	.word	0x00000000
        /*0964*/ 	.word	0x00000020
        /*0968*/ 	.short	0x010a
        /*096a*/ 	.byte	0xff
	.zero		1


	//   ....[131]....
        /*096c*/ 	.word	0x0000b930
        /*0970*/ 	.word	0x00000000
        /*0974*/ 	.word	0x00000020
        /*0978*/ 	.short	0x010a
        /*097a*/ 	.byte	0xff
	.zero		1


	//   ....[132]....
        /*097c*/ 	.word	0x0000b980
        /*0980*/ 	.word	0x00000003
        /*0984*/ 	.word	0x00000090
        /*0988*/ 	.short	0x010a
        /*098a*/ 	.byte	0xff
	.zero		1


	//   ....[133]....
        /*098c*/ 	.word	0x0000b9e0
        /*0990*/ 	.word	0x00000000
        /*0994*/ 	.word	0x00000000
        /*0998*/ 	.short	0x010a
        /*099a*/ 	.byte	0xff
	.zero		1


	//   ....[134]....
        /*099c*/ 	.word	0x0000ba40
        /*09a0*/ 	.word	0x00000000
        /*09a4*/ 	.word	0x00000000
        /*09a8*/ 	.short	0x010a
        /*09aa*/ 	.byte	0xff
	.zero		1


	//   ....[135]....
        /*09ac*/ 	.word	0x0000baa0
        /*09b0*/ 	.word	0x00000000
        /*09b4*/ 	.word	0x00000000
        /*09b8*/ 	.short	0x010a
        /*09ba*/ 	.byte	0xff
	.zero		1


	//   ....[136]....
        /*09bc*/ 	.word	0x0000baf0
        /*09c0*/ 	.word	0x00000002
        /*09c4*/ 	.word	0x000000f0
        /*09c8*/ 	.short	0x010a
        /*09ca*/ 	.byte	0xff
	.zero		1


	//   ....[137]....
        /*09cc*/ 	.word	0x0000bb50
        /*09d0*/ 	.word	0x00000002
        /*09d4*/ 	.word	0x000000a0
        /*09d8*/ 	.short	0x010a
        /*09da*/ 	.byte	0xff
	.zero		1


	//   ....[138]....
        /*09dc*/ 	.word	0x0000bba0
        /*09e0*/ 	.word	0x00000002
        /*09e4*/ 	.word	0x00000090
        /*09e8*/ 	.short	0x010a
        /*09ea*/ 	.byte	0xff
	.zero		1


	//   ....[139]....
        /*09ec*/ 	.word	0x0000bc00
        /*09f0*/ 	.word	0x00000000
        /*09f4*/ 	.word	0x000000a0
        /*09f8*/ 	.short	0x010a
        /*09fa*/ 	.byte	0xff
	.zero		1


	//   ....[140]....
        /*09fc*/ 	.word	0x0000bc50
        /*0a00*/ 	.word	0x00000000
        /*0a04*/ 	.word	0x00000090
        /*0a08*/ 	.short	0x010a
        /*0a0a*/ 	.byte	0xff
	.zero		1


	//   ....[141]....
        /*0a0c*/ 	.word	0x0000bcb0
        /*0a10*/ 	.word	0x00000003
        /*0a14*/ 	.word	0x000000d0
        /*0a18*/ 	.short	0x010a
        /*0a1a*/ 	.byte	0xff
	.zero		1


	//   ....[142]....
        /*0a1c*/ 	.word	0x0000bd10
        /*0a20*/ 	.word	0x00000000
        /*0a24*/ 	.word	0x00000000
        /*0a28*/ 	.short	0x010a
        /*0a2a*/ 	.byte	0xff
	.zero		1


	//   ....[143]....
        /*0a2c*/ 	.word	0x0000bd70
        /*0a30*/ 	.word	0x00000000
        /*0a34*/ 	.word	0x00000000
        /*0a38*/ 	.short	0x010a
        /*0a3a*/ 	.byte	0xff
	.zero		1


	//   ....[144]....
        /*0a3c*/ 	.word	0x0000bdd0
        /*0a40*/ 	.word	0x00000000
        /*0a44*/ 	.word	0x00000000
        /*0a48*/ 	.short	0x010a
        /*0a4a*/ 	.byte	0xff
	.zero		1


	//   ....[145]....
        /*0a4c*/ 	.word	0x0000be30
        /*0a50*/ 	.word	0x00000000
        /*0a54*/ 	.word	0x00000000
        /*0a58*/ 	.short	0x010a
        /*0a5a*/ 	.byte	0xff
	.zero		1


	//   ....[146]....
        /*0a5c*/ 	.word	0x0000be90
        /*0a60*/ 	.word	0x00000000
        /*0a64*/ 	.word	0x00000000
        /*0a68*/ 	.short	0x010a
        /*0a6a*/ 	.byte	0xff
	.zero		1


	//   ....[147]....
        /*0a6c*/ 	.word	0x0000bee0
        /*0a70*/ 	.word	0x0000000c
        /*0a74*/ 	.word	0x00000090
        /*0a78*/ 	.short	0x010a
        /*0a7a*/ 	.byte	0xff
	.zero		1


	//   ....[148]....
        /*0a7c*/ 	.word	0x0000bf40
        /*0a80*/ 	.word	0x00000000
        /*0a84*/ 	.word	0x00000088
        /*0a88*/ 	.short	0x010a
        /*0a8a*/ 	.byte	0xff
	.zero		1


	//   ....[149]....
        /*0a8c*/ 	.word	0x0000bfa0
        /*0a90*/ 	.word	0x00000009
        /*0a94*/ 	.word	0x00000060
        /*0a98*/ 	.short	0x010a
        /*0a9a*/ 	.byte	0xff
	.zero		1


	//   ....[150]....
        /*0a9c*/ 	.word	0x0000c000
        /*0aa0*/ 	.word	0x00000009
        /*0aa4*/ 	.word	0x00000068
        /*0aa8*/ 	.short	0x010a
        /*0aaa*/ 	.byte	0xff
	.zero		1


	//   ....[151]....
        /*0aac*/ 	.word	0x0000c060
        /*0ab0*/ 	.word	0x00000009
        /*0ab4*/ 	.word	0x00000070
        /*0ab8*/ 	.short	0x010a
        /*0aba*/ 	.byte	0xff
	.zero		1


	//   ....[152]....
        /*0abc*/ 	.word	0x0000c0c0
        /*0ac0*/ 	.word	0x00000009
        /*0ac4*/ 	.word	0x00000078
        /*0ac8*/ 	.short	0x010a
        /*0aca*/ 	.byte	0xff
	.zero		1


	//   ....[153]....
        /*0acc*/ 	.word	0x0000c120
        /*0ad0*/ 	.word	0x00000000
        /*0ad4*/ 	.word	0x00000060
        /*0ad8*/ 	.short	0x010a
        /*0ada*/ 	.byte	0xff
	.zero		1


	//   ....[154]....
        /*0adc*/ 	.word	0x0000c180
        /*0ae0*/ 	.word	0x00000000
        /*0ae4*/ 	.word	0x00000068
        /*0ae8*/ 	.short	0x010a
        /*0aea*/ 	.byte	0xff
	.zero		1


	//   ....[155]....
        /*0aec*/ 	.word	0x0000c1e0
        /*0af0*/ 	.word	0x00000000
        /*0af4*/ 	.word	0x00000070
        /*0af8*/ 	.short	0x010a
        /*0afa*/ 	.byte	0xff
	.zero		1


	//   ....[156]....
        /*0afc*/ 	.word	0x0000c240
        /*0b00*/ 	.word	0x00000000
        /*0b04*/ 	.word	0x00000078
        /*0b08*/ 	.short	0x010a
        /*0b0a*/ 	.byte	0xff
	.zero		1


	//   ....[157]....
        /*0b0c*/ 	.word	0x0000c2a0
        /*0b10*/ 	.word	0x00000003
        /*0b14*/ 	.word	0x00000060
        /*0b18*/ 	.short	0x010a
        /*0b1a*/ 	.byte	0xff
	.zero		1


	//   ....[158]....
        /*0b1c*/ 	.word	0x0000c300
        /*0b20*/ 	.word	0x00000003
        /*0b24*/ 	.word	0x00000068
        /*0b28*/ 	.short	0x010a
        /*0b2a*/ 	.byte	0xff
	.zero		1


	//   ....[159]....
        /*0b2c*/ 	.word	0x0000c360
        /*0b30*/ 	.word	0x00000003
        /*0b34*/ 	.word	0x00000070
        /*0b38*/ 	.short	0x010a
        /*0b3a*/ 	.byte	0xff
	.zero		1


	//   ....[160]....
        /*0b3c*/ 	.word	0x0000c3b0
        /*0b40*/ 	.word	0x00000003
        /*0b44*/ 	.word	0x00000090
        /*0b48*/ 	.short	0x010a
        /*0b4a*/ 	.byte	0xff
	.zero		1


	//   ....[161]....
        /*0b4c*/ 	.word	0x0000c410
        /*0b50*/ 	.word	0x00000000
        /*0b54*/ 	.word	0x00000040
        /*0b58*/ 	.short	0x010a
        /*0b5a*/ 	.byte	0xff
	.zero		1


	//   ....[162]....
        /*0b5c*/ 	.word	0x0000c460
        /*0b60*/ 	.word	0x00000052
        /*0b64*/ 	.word	0x000000b0
        /*0b68*/ 	.short	0x010a
        /*0b6a*/ 	.byte	0xff
	.zero		1


	//   ....[163]....
        /*0b6c*/ 	.word	0x0000c4b0
        /*0b70*/ 	.word	0x00000003
        /*0b74*/ 	.word	0x00000040
        /*0b78*/ 	.short	0x010a
        /*0b7a*/ 	.byte	0xff
	.zero		1


	//   ....[164]....
        /*0b7c*/ 	.word	0x0000c500
        /*0b80*/ 	.word	0x0000005b
        /*0b84*/ 	.word	0x00000040
        /*0b88*/ 	.short	0x010a
        /*0b8a*/ 	.byte	0xff
	.zero		1


	//   ....[165]....
        /*0b8c*/ 	.word	0x0000c550
        /*0b90*/ 	.word	0x0000005d
        /*0b94*/ 	.word	0x00000040
        /*0b98*/ 	.short	0x010a
        /*0b9a*/ 	.byte	0xff
	.zero		1


	//   ....[166]....
        /*0b9c*/ 	.word	0x0000c5a0
        /*0ba0*/ 	.word	0x0000005d
        /*0ba4*/ 	.word	0x00000040
        /*0ba8*/ 	.short	0x010a
        /*0baa*/ 	.byte	0xff
	.zero		1


	//   ....[167]....
        /*0bac*/ 	.word	0x0000c5f0
        /*0bb0*/ 	.word	0x0000005d
        /*0bb4*/ 	.word	0x00000040
        /*0bb8*/ 	.short	0x010a
        /*0bba*/ 	.byte	0xff
	.zero		1


	//   ....[168]....
        /*0bbc*/ 	.word	0x0000c640
        /*0bc0*/ 	.word	0x0000005d
        /*0bc4*/ 	.word	0x00000040
        /*0bc8*/ 	.short	0x010a
        /*0bca*/ 	.byte	0xff
	.zero		1


	//   ....[169]....
        /*0bcc*/ 	.word	0x0000c690
        /*0bd0*/ 	.word	0x0000005d
        /*0bd4*/ 	.word	0x00000040
        /*0bd8*/ 	.short	0x010a
        /*0bda*/ 	.byte	0xff
	.zero		1


	//----- nvinfo : EIATTR_NUM_MBARRIERS
	.align		4
.L_47:
        /*0bdc*/ 	.byte	0x03, 0x38
        /*0bde*/ 	.short	0x0022


	//----- nvinfo : EIATTR_EXIT_INSTR_OFFSETS
	.align		4
        /*0be0*/ 	.byte	0x04, 0x1c
        /*0be2*/ 	.short	(.L_49 - .L_48)


	//   ....[0]....
.L_48:
        /*0be4*/ 	.word	0x00002b00


	//   ....[1]....
        /*0be8*/ 	.word	0x00003010


	//   ....[2]....
        /*0bec*/ 	.word	0x00003070


	//   ....[3]....
        /*0bf0*/ 	.word	0x00003ff0


	//   ....[4]....
        /*0bf4*/ 	.word	0x00005760


	//   ....[5]....
        /*0bf8*/ 	.word	0x000057a0


	//   ....[6]....
        /*0bfc*/ 	.word	0x0000b730


	//   ....[7]....
        /*0c00*/ 	.word	0x0000b7b0


	//   ....[8]....
        /*0c04*/ 	.word	0x0000b7e0


	//   ....[9]....
        /*0c08*/ 	.word	0x0000b860


	//----- nvinfo : EIATTR_MAX_THREADS
	.align		4
.L_49:
        /*0c0c*/ 	.byte	0x04, 0x05
        /*0c0e*/ 	.short	(.L_51 - .L_50)
.L_50:
        /*0c10*/ 	.word	0x00000100
        /*0c14*/ 	.word	0x00000001
        /*0c18*/ 	.word	0x00000001


	//----- nvinfo : EIATTR_CRS_STACK_SIZE
	.align		4
.L_51:
        /*0c1c*/ 	.byte	0x04, 0x1e
        /*0c1e*/ 	.short	(.L_53 - .L_52)
.L_52:
        /*0c20*/ 	.word	0x00000000


	//----- nvinfo : EIATTR_CBANK_PARAM_SIZE
	.align		4
.L_53:
        /*0c24*/ 	.byte	0x03, 0x19
        /*0c26*/ 	.short	0x0800


	//----- nvinfo : EIATTR_PARAM_CBANK
	.align		4
        /*0c28*/ 	.byte	0x04, 0x0a
        /*0c2a*/ 	.short	(.L_55 - .L_54)
	.align		4
.L_54:
        /*0c2c*/ 	.word	index@(.nv.constant0._ZN7cutlass13device_kernelINS_4gemm6kernel13GemmUniversalIN4cute5tupleIJiiiiEEENS1_10collective13CollectiveMmaINS1_35MainloopSm100TmaUmmaWarpSpecializedILi4ELi2ELi4ENS5_IJNS4_1CILi2EEESB_NSA_ILi1EEEEEEEENS5_IJNSA_ILi64EEENSA_ILi256EEENSA_ILi32EEEEEENS_10tfloat32_tENS5_IJlSC_lEEESJ_SK_NS4_8TiledMMAINS4_8MMA_AtomIJNS4_17SM100_MMA_TF32_SSISJ_SJ_fLi64ELi256ELNS4_4UMMA5MajorE0ELSP_0ELNSO_7ScaleInE0ELSQ_0EEEEEENS4_6LayoutINS5_IJSC_SC_SC_EEENS5_IJNSA_ILi0EEESV_SV_EEEEENS5_IJNS4_10UnderscoreESY_SY_EEEEENS4_23SM90_TMA_LOAD_MULTICASTENS4_14ComposedLayoutINS4_7SwizzleILi3ELi4ELi3EEENS4_18smem_ptr_flag_bitsILi32EEENST_INS5_IJNSA_ILi8EEESH_EEENS5_IJSH_SC_EEEEEEEvNS4_8identityES11_S1B_vS1C_EENS_8epilogue10collective18CollectiveEpilogueINS1E_23Sm100TmaWarpSpecializedILi4ELi2ELi16ELb1ELb0EEEJSI_NS5_IJNST_ISF_SC_EENST_ISH_SC_EEEEESJ_SK_SJ_SK_NS1E_6fusion15FusionCallbacksIS1I_NS1M_17LinearCombinationISJ_fSJ_fLNS_15FloatRoundStyleE2EEESI_S1L_JEEENS4_5SM1004TMEM4LOAD26SM100_TMEM_LOAD_16dp128b8xENS4_13SM90_TMA_LOADES1B_NS4_17SM75_U32x4_LDSM_NENS4_14SM90_TMA_STOREES1B_NS4_17SM90_U32x4_STSM_NENS4_39AutoVectorizingCopyWithAssumedAlignmentILi128EEEEEEvvEEEEvNT_6ParamsE)
        /*0c30*/ 	.short	0x0380
        /*0c32*/ 	.short	0x0800


	//----- nvinfo : EIATTR_SW_WAR
	.align		4
.L_55:
        /*0c34*/ 	.byte	0x04, 0x36
        /*0c36*/ 	.short	(.L_57 - .L_56)
.L_56:
        /*0c38*/ 	.word	0x00000008
.L_57:


//--------------------- .nv.callgraph             --------------------------
	.section	.nv.callgraph,"",@"SHT_CUDA_CALLGRAPH"
	.align	4
	.sectionentsize	8
	.align		4
        /*0000*/ 	.word	0x00000000
	.align		4
        /*0004*/ 	.word	0xffffffff
	.align		4
        /*0008*/ 	.word	index@(_ZN7cutlass13device_kernelINS_4gemm6kernel13GemmUniversalIN4cute5tupleIJiiiiEEENS1_10collective13CollectiveMmaINS1_35MainloopSm100TmaUmmaWarpSpecializedILi4ELi2ELi4ENS5_IJNS4_1CILi2EEESB_NSA_ILi1EEEEEEEENS5_IJNSA_ILi64EEENSA_ILi256EEENSA_ILi32EEEEEENS_10tfloat32_tENS5_IJlSC_lEEESJ_SK_NS4_8TiledMMAINS4_8MMA_AtomIJNS4_17SM100_MMA_TF32_SSISJ_SJ_fLi64ELi256ELNS4_4UMMA5MajorE0ELSP_0ELNSO_7ScaleInE0ELSQ_0EEEEEENS4_6LayoutINS5_IJSC_SC_SC_EEENS5_IJNSA_ILi0EEESV_SV_EEEEENS5_IJNS4_10UnderscoreESY_SY_EEEEENS4_23SM90_TMA_LOAD_MULTICASTENS4_14ComposedLayoutINS4_7SwizzleILi3ELi4ELi3EEENS4_18smem_ptr_flag_bitsILi32EEENST_INS5_IJNSA_ILi8EEESH_EEENS5_IJSH_SC_EEEEEEEvNS4_8identityES11_S1B_vS1C_EENS_8epilogue10collective18CollectiveEpilogueINS1E_23Sm100TmaWarpSpecializedILi4ELi2ELi16ELb1ELb0EEEJSI_NS5_IJNST_ISF_SC_EENST_ISH_SC_EEEEESJ_SK_SJ_SK_NS1E_6fusion15FusionCallbacksIS1I_NS1M_17LinearCombinationISJ_fSJ_fLNS_15FloatRoundStyleE2EEESI_S1L_JEEENS4_5SM1004TMEM4LOAD26SM100_TMEM_LOAD_16dp128b8xENS4_13SM90_TMA_LOADES1B_NS4_17SM75_U32x4_LDSM_NENS4_14SM90_TMA_STOREES1B_NS4_17SM90_U32x4_STSM_NENS4_39AutoVectorizingCopyWithAssumedAlignmentILi128EEEEEEvvEEEEvNT_6ParamsE)
	.align		4
        /*000c*/ 	.word	index@(__assertfail)
	.align		4
        /*0010*/ 	.word	0x00000000
	.align		4
        /*0014*/ 	.word	0xfffffffe
	.align		4
        /*0018*/ 	.word	0x00000000
	.align		4
        /*001c*/ 	.word	0xfffffffd
	.align		4
        /*0020*/ 	.word	0x00000000
	.align		4
        /*0024*/ 	.word	0xfffffffc


//--------------------- .nv.constant4             --------------------------
	.section	.nv.constant4,"a",@progbits
	.align	8
	.align		8
.nv.constant4:
        /*0000*/ 	.dword	__assertfail
	.align		8
        /*0008*/ 	.dword	__unnamed_1
	.align		8
        /*0010*/ 	.dword	__unnamed_2
	.align		8
        /*0018*/ 	.dword	_ZN40_INTERNAL_d0af8668_4_k_cu_2df189ca_109294cuda3std3__45__cpo5beginE
	.align		8
        /*0020*/ 	.dword	_ZN40_INTERNAL_d0af8668_4_k_cu_2df189ca_109294cuda3std3__45__cpo3endE
	.align		8
        /*0028*/ 	.dword	_ZN40_INTERNAL_d0af8668_4_k_cu_2df189ca_109294cuda3std3__45__cpo6cbeginE
	.align		8
        /*0030*/ 	.dword	_ZN40_INTERNAL_d0af8668_4_k_cu_2df189ca_109294cuda3std3__45__cpo4cendE
	.align		8
        /*0038*/ 	.dword	_ZN40_INTERNAL_d0af8668_4_k_cu_2df189ca_109294cuda3std3__442_GLOBAL__N__d0af8668_4_k_cu_2df189ca_109296ignoreE
	.align		8
        /*0040*/ 	.dword	_ZN40_INTERNAL_d0af8668_4_k_cu_2df189ca_109294cuda3std3__419piecewise_constructE
	.align		8
        /*0048*/ 	.dword	_ZN40_INTERNAL_d0af8668_4_k_cu_2df189ca_109294cuda3std3__48in_placeE
	.align		8
        /*0050*/ 	.dword	_ZN40_INTERNAL_d0af8668_4_k_cu_2df189ca_109294cuda3std6ranges3__45__cpo4swapE
	.align		8
        /*0058*/ 	.dword	_ZN40_INTERNAL_d0af8668_4_k_cu_2df189ca_109294cuda3std6ranges3__45__cpo9iter_moveE
	.align		8
        /*0060*/ 	.dword	_ZN40_INTERNAL_d0af8668_4_k_cu_2df189ca_109294cute7productE
	.align		8
        /*0068*/ 	.dword	_ZN40_INTERNAL_d0af8668_4_k_cu_2df189ca_109294cute1_E
	.align		8
        /*0070*/ 	.dword	$str$25
	.align		8
        /*0078*/ 	.dword	$str$26
	.align		8
        /*0080*/ 	.dword	$str$27
	.align		8
        /*0088*/ 	.dword	$str$28


//--------------------- .text._ZN7cutlass13device_kernelINS_4gemm6kernel13GemmUniversalIN4cute5tupleIJiiiiEEENS1_10collective13CollectiveMmaINS1_35MainloopSm100TmaUmmaWarpSpecializedILi4ELi2ELi4ENS5_IJNS4_1CILi2EEESB_NSA_ILi1EEEEEEEENS5_IJNSA_ILi64EEENSA_ILi256EEENSA_ILi32EEEEEENS_10tfloat32_tENS5_IJlSC_lEEESJ_SK_NS4_8TiledMMAINS4_8MMA_AtomIJNS4_17SM100_MMA_TF32_SSISJ_SJ_fLi64ELi256ELNS4_4UMMA5MajorE0ELSP_0ELNSO_7ScaleInE0ELSQ_0EEEEEENS4_6LayoutINS5_IJSC_SC_SC_EEENS5_IJNSA_ILi0EEESV_SV_EEEEENS5_IJNS4_10UnderscoreESY_SY_EEEEENS4_23SM90_TMA_LOAD_MULTICASTENS4_14ComposedLayoutINS4_7SwizzleILi3ELi4ELi3EEENS4_18smem_ptr_flag_bitsILi32EEENST_INS5_IJNSA_ILi8EEESH_EEENS5_IJSH_SC_EEEEEEEvNS4_8identityES11_S1B_vS1C_EENS_8epilogue10collective18CollectiveEpilogueINS1E_23Sm100TmaWarpSpecializedILi4ELi2ELi16ELb1ELb0EEEJSI_NS5_IJNST_ISF_SC_EENST_ISH_SC_EEEEESJ_SK_SJ_SK_NS1E_6fusion15FusionCallbacksIS1I_NS1M_17LinearCombinationISJ_fSJ_fLNS_15FloatRoundStyleE2EEESI_S1L_JEEENS4_5SM1004TMEM4LOAD26SM100_TMEM_LOAD_16dp128b8xENS4_13SM90_TMA_LOADES1B_NS4_17SM75_U32x4_LDSM_NENS4_14SM90_TMA_STOREES1B_NS4_17SM90_U32x4_STSM_NENS4_39AutoVectorizingCopyWithAssumedAlignmentILi128EEEEEEvvEEEEvNT_6ParamsE --------------------------
	.section	.text._ZN7cutlass13device_kernelINS_4gemm6kernel13GemmUniversalIN4cute5tupleIJiiiiEEENS1_10collective13CollectiveMmaINS1_35MainloopSm100TmaUmmaWarpSpecializedILi4ELi2ELi4ENS5_IJNS4_1CILi2EEESB_NSA_ILi1EEEEEEEENS5_IJNSA_ILi64EEENSA_ILi256EEENSA_ILi32EEEEEENS_10tfloat32_tENS5_IJlSC_lEEESJ_SK_NS4_8TiledMMAINS4_8MMA_AtomIJNS4_17SM100_MMA_TF32_SSISJ_SJ_fLi64ELi256ELNS4_4UMMA5MajorE0ELSP_0ELNSO_7ScaleInE0ELSQ_0EEEEEENS4_6LayoutINS5_IJSC_SC_SC_EEENS5_IJNSA_ILi0EEESV_SV_EEEEENS5_IJNS4_10UnderscoreESY_SY_EEEEENS4_23SM90_TMA_LOAD_MULTICASTENS4_14ComposedLayoutINS4_7SwizzleILi3ELi4ELi3EEENS4_18smem_ptr_flag_bitsILi32EEENST_INS5_IJNSA_ILi8EEESH_EEENS5_IJSH_SC_EEEEEEEvNS4_8identityES11_S1B_vS1C_EENS_8epilogue10collective18CollectiveEpilogueINS1E_23Sm100TmaWarpSpecializedILi4ELi2ELi16ELb1ELb0EEEJSI_NS5_IJNST_ISF_SC_EENST_ISH_SC_EEEEESJ_SK_SJ_SK_NS1E_6fusion15FusionCallbacksIS1I_NS1M_17LinearCombinationISJ_fSJ_fLNS_15FloatRoundStyleE2EEESI_S1L_JEEENS4_5SM1004TMEM4LOAD26SM100_TMEM_LOAD_16dp128b8xENS4_13SM90_TMA_LOADES1B_NS4_17SM75_U32x4_LDSM_NENS4_14SM90_TMA_STOREES1B_NS4_17SM90_U32x4_STSM_NENS4_39AutoVectorizingCopyWithAssumedAlignmentILi128EEEEEEvvEEEEvNT_6ParamsE,"ax",@progbits
	.align	128
.text._ZN7cutlass13device_kernelINS_4gemm6kernel13GemmUniversalIN4cute5tupleIJiiiiEEENS1_10collective13CollectiveMmaINS1_35MainloopSm100TmaUmmaWarpSpecializedILi4ELi2ELi4ENS5_IJNS4_1CILi2EEESB_NSA_ILi1EEEEEEEENS5_IJNSA_ILi64EEENSA_ILi256EEENSA_ILi32EEEEEENS_10tfloat32_tENS5_IJlSC_lEEESJ_SK_NS4_8TiledMMAINS4_8MMA_AtomIJNS4_17SM100_MMA_TF32_SSISJ_SJ_fLi64ELi256ELNS4_4UMMA5MajorE0ELSP_0ELNSO_7ScaleInE0ELSQ_0EEEEEENS4_6LayoutINS5_IJSC_SC_SC_EEENS5_IJNSA_ILi0EEESV_SV_EEEEENS5_IJNS4_10UnderscoreESY_SY_EEEEENS4_23SM90_TMA_LOAD_MULTICASTENS4_14ComposedLayoutINS4_7SwizzleILi3ELi4ELi3EEENS4_18smem_ptr_flag_bitsILi32EEENST_INS5_IJNSA_ILi8EEESH_EEENS5_IJSH_SC_EEEEEEEvNS4_8identityES11_S1B_vS1C_EENS_8epilogue10collective18CollectiveEpilogueINS1E_23Sm100TmaWarpSpecializedILi4ELi2ELi16ELb1ELb0EEEJSI_NS5_IJNST_ISF_SC_EENST_ISH_SC_EEEEESJ_SK_SJ_SK_NS1E_6fusion15FusionCallbacksIS1I_NS1M_17LinearCombinationISJ_fSJ_fLNS_15FloatRoundStyleE2EEESI_S1L_JEEENS4_5SM1004TMEM4LOAD26SM100_TMEM_LOAD_16dp128b8xENS4_13SM90_TMA_LOADES1B_NS4_17SM75_U32x4_LDSM_NENS4_14SM90_TMA_STOREES1B_NS4_17SM90_U32x4_STSM_NENS4_39AutoVectorizingCopyWithAssumedAlignmentILi128EEEEEEvvEEEEvNT_6ParamsE:
        .type           _ZN7cutlass13device_kernelINS_4gemm6kernel13GemmUniversalIN4cute5tupleIJiiiiEEENS1_10collective13CollectiveMmaINS1_35MainloopSm100TmaUmmaWarpSpecializedILi4ELi2ELi4ENS5_IJNS4_1CILi2EEESB_NSA_ILi1EEEEEEEENS5_IJNSA_ILi64EEENSA_ILi256EEENSA_ILi32EEEEEENS_10tfloat32_tENS5_IJlSC_lEEESJ_SK_NS4_8TiledMMAINS4_8MMA_AtomIJNS4_17SM100_MMA_TF32_SSISJ_SJ_fLi64ELi256ELNS4_4UMMA5MajorE0ELSP_0ELNSO_7ScaleInE0ELSQ_0EEEEEENS4_6LayoutINS5_IJSC_SC_SC_EEENS5_IJNSA_ILi0EEESV_SV_EEEEENS5_IJNS4_10UnderscoreESY_SY_EEEEENS4_23SM90_TMA_LOAD_MULTICASTENS4_14ComposedLayoutINS4_7SwizzleILi3ELi4ELi3EEENS4_18smem_ptr_flag_bitsILi32EEENST_INS5_IJNSA_ILi8EEESH_EEENS5_IJSH_SC_EEEEEEEvNS4_8identityES11_S1B_vS1C_EENS_8epilogue10collective18CollectiveEpilogueINS1E_23Sm100TmaWarpSpecializedILi4ELi2ELi16ELb1ELb0EEEJSI_NS5_IJNST_ISF_SC_EENST_ISH_SC_EEEEESJ_SK_SJ_SK_NS1E_6fusion15FusionCallbacksIS1I_NS1M_17LinearCombinationISJ_fSJ_fLNS_15FloatRoundStyleE2EEESI_S1L_JEEENS4_5SM1004TMEM4LOAD26SM100_TMEM_LOAD_16dp128b8xENS4_13SM90_TMA_LOADES1B_NS4_17SM75_U32x4_LDSM_NENS4_14SM90_TMA_STOREES1B_NS4_17SM90_U32x4_STSM_NENS4_39AutoVectorizingCopyWithAssumedAlignmentILi128EEEEEEvvEEEEvNT_6ParamsE,@function
        .size           _ZN7cutlass13device_kernelINS_4gemm6kernel13GemmUniversalIN4cute5tupleIJiiiiEEENS1_10collective13CollectiveMmaINS1_35MainloopSm100TmaUmmaWarpSpecializedILi4ELi2ELi4ENS5_IJNS4_1CILi2EEESB_NSA_ILi1EEEEEEEENS5_IJNSA_ILi64EEENSA_ILi256EEENSA_ILi32EEEEEENS_10tfloat32_tENS5_IJlSC_lEEESJ_SK_NS4_8TiledMMAINS4_8MMA_AtomIJNS4_17SM100_MMA_TF32_SSISJ_SJ_fLi64ELi256ELNS4_4UMMA5MajorE0ELSP_0ELNSO_7ScaleInE0ELSQ_0EEEEEENS4_6LayoutINS5_IJSC_SC_SC_EEENS5_IJNSA_ILi0EEESV_SV_EEEEENS5_IJNS4_10UnderscoreESY_SY_EEEEENS4_23SM90_TMA_LOAD_MULTICASTENS4_14ComposedLayoutINS4_7SwizzleILi3ELi4ELi3EEENS4_18smem_ptr_flag_bitsILi32EEENST_INS5_IJNSA_ILi8EEESH_EEENS5_IJSH_SC_EEEEEEEvNS4_8identityES11_S1B_vS1C_EENS_8epilogue10collective18CollectiveEpilogueINS1E_23Sm100TmaWarpSpecializedILi4ELi2ELi16ELb1ELb0EEEJSI_NS5_IJNST_ISF_SC_EENST_ISH_SC_EEEEESJ_SK_SJ_SK_NS1E_6fusion15FusionCallbacksIS1I_NS1M_17LinearCombinationISJ_fSJ_fLNS_15FloatRoundStyleE2EEESI_S1L_JEEENS4_5SM1004TMEM4LOAD26SM100_TMEM_LOAD_16dp128b8xENS4_13SM90_TMA_LOADES1B_NS4_17SM75_U32x4_LDSM_NENS4_14SM90_TMA_STOREES1B_NS4_17SM90_U32x4_STSM_NENS4_39AutoVectorizingCopyWithAssumedAlignmentILi128EEEEEEvvEEEEvNT_6ParamsE,(.L_x_227 - _ZN7cutlass13device_kernelINS_4gemm6kernel13GemmUniversalIN4cute5tupleIJiiiiEEENS1_10collective13CollectiveMmaINS1_35MainloopSm100TmaUmmaWarpSpecializedILi4ELi2ELi4ENS5_IJNS4_1CILi2EEESB_NSA_ILi1EEEEEEEENS5_IJNSA_ILi64EEENSA_ILi256EEENSA_ILi32EEEEEENS_10tfloat32_tENS5_IJlSC_lEEESJ_SK_NS4_8TiledMMAINS4_8MMA_AtomIJNS4_17SM100_MMA_TF32_SSISJ_SJ_fLi64ELi256ELNS4_4UMMA5MajorE0ELSP_0ELNSO_7ScaleInE0ELSQ_0EEEEEENS4_6LayoutINS5_IJSC_SC_SC_EEENS5_IJNSA_ILi0EEESV_SV_EEEEENS5_IJNS4_10UnderscoreESY_SY_EEEEENS4_23SM90_TMA_LOAD_MULTICASTENS4_14ComposedLayoutINS4_7SwizzleILi3ELi4ELi3EEENS4_18smem_ptr_flag_bitsILi32EEENST_INS5_IJNSA_ILi8EEESH_EEENS5_IJSH_SC_EEEEEEEvNS4_8identityES11_S1B_vS1C_EENS_8epilogue10collective18CollectiveEpilogueINS1E_23Sm100TmaWarpSpecializedILi4ELi2ELi16ELb1ELb0EEEJSI_NS5_IJNST_ISF_SC_EENST_ISH_SC_EEEEESJ_SK_SJ_SK_NS1E_6fusion15FusionCallbacksIS1I_NS1M_17LinearCombinationISJ_fSJ_fLNS_15FloatRoundStyleE2EEESI_S1L_JEEENS4_5SM1004TMEM4LOAD26SM100_TMEM_LOAD_16dp128b8xENS4_13SM90_TMA_LOADES1B_NS4_17SM75_U32x4_LDSM_NENS4_14SM90_TMA_STOREES1B_NS4_17SM90_U32x4_STSM_NENS4_39AutoVectorizingCopyWithAssumedAlignmentILi128EEEEEEvvEEEEvNT_6ParamsE)
        .other          _ZN7cutlass13device_kernelINS_4gemm6kernel13GemmUniversalIN4cute5tupleIJiiiiEEENS1_10collective13CollectiveMmaINS1_35MainloopSm100TmaUmmaWarpSpecializedILi4ELi2ELi4ENS5_IJNS4_1CILi2EEESB_NSA_ILi1EEEEEEEENS5_IJNSA_ILi64EEENSA_ILi256EEENSA_ILi32EEEEEENS_10tfloat32_tENS5_IJlSC_lEEESJ_SK_NS4_8TiledMMAINS4_8MMA_AtomIJNS4_17SM100_MMA_TF32_SSISJ_SJ_fLi64ELi256ELNS4_4UMMA5MajorE0ELSP_0ELNSO_7ScaleInE0ELSQ_0EEEEEENS4_6LayoutINS5_IJSC_SC_SC_EEENS5_IJNSA_ILi0EEESV_SV_EEEEENS5_IJNS4_10UnderscoreESY_SY_EEEEENS4_23SM90_TMA_LOAD_MULTICASTENS4_14ComposedLayoutINS4_7SwizzleILi3ELi4ELi3EEENS4_18smem_ptr_flag_bitsILi32EEENST_INS5_IJNSA_ILi8EEESH_EEENS5_IJSH_SC_EEEEEEEvNS4_8identityES11_S1B_vS1C_EENS_8epilogue10collective18CollectiveEpilogueINS1E_23Sm100TmaWarpSpecializedILi4ELi2ELi16ELb1ELb0EEEJSI_NS5_IJNST_ISF_SC_EENST_ISH_SC_EEEEESJ_SK_SJ_SK_NS1E_6fusion15FusionCallbacksIS1I_NS1M_17LinearCombinationISJ_fSJ_fLNS_15FloatRoundStyleE2EEESI_S1L_JEEENS4_5SM1004TMEM4LOAD26SM100_TMEM_LOAD_16dp128b8xENS4_13SM90_TMA_LOADES1B_NS4_17SM75_U32x4_LDSM_NENS4_14SM90_TMA_STOREES1B_NS4_17SM90_U32x4_STSM_NENS4_39AutoVectorizingCopyWithAssumedAlignmentILi128EEEEEEvvEEEEvNT_6ParamsE,@"STO_CUDA_ENTRY STV_DEFAULT"
_ZN7cutlass13device_kernelINS_4gemm6kernel13GemmUniversalIN4cute5tupleIJiiiiEEENS1_10collective13CollectiveMmaINS1_35MainloopSm100TmaUmmaWarpSpecializedILi4ELi2ELi4ENS5_IJNS4_1CILi2EEESB_NSA_ILi1EEEEEEEENS5_IJNSA_ILi64EEENSA_ILi256EEENSA_ILi32EEEEEENS_10tfloat32_tENS5_IJlSC_lEEESJ_SK_NS4_8TiledMMAINS4_8MMA_AtomIJNS4_17SM100_MMA_TF32_SSISJ_SJ_fLi64ELi256ELNS4_4UMMA5MajorE0ELSP_0ELNSO_7ScaleInE0ELSQ_0EEEEEENS4_6LayoutINS5_IJSC_SC_SC_EEENS5_IJNSA_ILi0EEESV_SV_EEEEENS5_IJNS4_10UnderscoreESY_SY_EEEEENS4_23SM90_TMA_LOAD_MULTICASTENS4_14ComposedLayoutINS4_7SwizzleILi3ELi4ELi3EEENS4_18smem_ptr_flag_bitsILi32EEENST_INS5_IJNSA_ILi8EEESH_EEENS5_IJSH_SC_EEEEEEEvNS4_8identityES11_S1B_vS1C_EENS_8epilogue10collective18CollectiveEpilogueINS1E_23Sm100TmaWarpSpecializedILi4ELi2ELi16ELb1ELb0EEEJSI_NS5_IJNST_ISF_SC_EENST_ISH_SC_EEEEESJ_SK_SJ_SK_NS1E_6fusion15FusionCallbacksIS1I_NS1M_17LinearCombinationISJ_fSJ_fLNS_15FloatRoundStyleE2EEESI_S1L_JEEENS4_5SM1004TMEM4LOAD26SM100_TMEM_LOAD_16dp128b8xENS4_13SM90_TMA_LOADES1B_NS4_17SM75_U32x4_LDSM_NENS4_14SM90_TMA_STOREES1B_NS4_17SM90_U32x4_STSM_NENS4_39AutoVectorizingCopyWithAssumedAlignmentILi128EEEEEEvvEEEEvNT_6ParamsE:
[----:B------:R-:W1:Y:S01]  /*0000*/  LDC R1, c[0x0][0x37c] ;  /* 0x0000df00ff017b82 */ /* 0x000e620000000800 */
[----:B------:R-:W2:Y:S01]  /*0010*/  S2R R75, SR_TID.X ;  /* 0x00000000004b7919 */ /* 0x000ea20000002100 */
[----:B------:R-:W3:Y:S01]  /*0020*/  LDCU.64 UR8, c[0x0][0x890] ;  /* 0x00011200ff0877ac */ /* 0x000ee20008000a00 */
[----:B------:R-:W-:Y:S02]  /*0030*/  PRMT R63, RZ, 0x7610, R63 ;  /* 0x00007610ff3f7816 */ /* 0x000fe4000000003f */
[----:B------:R-:W-:Y:S01]  /*0040*/  ELECT P3, URZ, PT ;  /* 0x0000000000ff782f */ /* 0x000fe20003860000 */
[----:B---3--:R-:W-:-:S04]  /*0050*/  UISETP.NE.U32.AND UP0, UPT, UR8, URZ, UPT ;  /* 0x000000ff0800728c */ /* 0x008fc8000bf05070 */
[----:B------:R-:W-:Y:S01]  /*0060*/  UISETP.NE.AND.EX UP0, UPT, UR9, URZ, UPT, UP0 ;  /* 0x000000ff0900728c */ /* 0x000fe2000bf05300 */
[----:B--2---:R-:W-:-:S05]  /*0070*/  SHF.R.U32.HI R64, RZ, 0x5, R75 ;  /* 0x00000005ff407819 */ /* 0x004fca000001164b */
[----:B------:R-:W2:Y:S02]  /*0080*/  SHFL.IDX PT, R0, R64, RZ, 0x1f ;  /* 0x00001fff40007589 */ /* 0x000ea400000e0000 */
[----:B--2---:R-:W-:Y:S01]  /*0090*/  R2UR UR17, R0 ;  /* 0x00000000001172ca */ /* 0x004fe200000e0000 */
[----:B-1----:R-:W-:-:S14]  /*00a0*/  BRA.U UP0, `(.L_x_0) ;  /* 0x0000000100307547 */ /* 0x002fdc000b800000 */
[----:B------:R-:W1:Y:S02]  /*00b0*/  LDCU.64 UR4, c[0x0][0x888] ;  /* 0x00011100ff0477ac */ /* 0x000e640008000a00 */
[----:B-1----:R-:W-:-:S04]  /*00c0*/  UISETP.NE.U32.AND UP0, UPT, UR4, URZ, UPT ;  /* 0x000000ff0400728c */ /* 0x002fc8000bf05070 */
[----:B------:R-:W-:-:S09]  /*00d0*/  UISETP.NE.AND.EX UP0, UPT, UR5, URZ, UPT, UP0 ;  /* 0x000000ff0500728c */ /* 0x000fd2000bf05300 */
[----:B------:R-:W-:Y:S05]  /*00e0*/  BRA.U !UP0, `(.L_x_1) ;  /* 0x0000000108147547 */ /* 0x000fea000b800000 */
[----:B------:R-:W1:Y:S01]  /*00f0*/  LDC.64 R2, c[0x0][0x888] ;  /* 0x00022200ff027b82 */ /* 0x000e620000000a00 */
[----:B------:R-:W1:Y:S02]  /*0100*/  LDCU.64 UR4, c[0x0][0x358] ;  /* 0x00006b00ff0477ac */ /* 0x000e640008000a00 */
[----:B-1----:R1:W5:Y:S01]  /*0110*/  LDG.E R27, desc[UR4][R2.64] ;  /* 0x00000004021b7981 */ /* 0x002362000c1e1900 */
[----:B------:R-:W-:Y:S01]  /*0120*/  HFMA2 R63, -RZ, RZ, 0, 5.9604644775390625e-08 ;  /* 0x00000001ff3f7431 */ /* 0x000fe200000001ff */
[----:B------:R-:W-:Y:S05]  /*0130*/  BRA `(.L_x_0) ;  /* 0x00000000000c7947 */ /* 0x000fea0003800000 */
.L_x_1:
[----:B------:R-:W1:Y:S01]  /*0140*/  LDCU UR4, c[0x0][0x880] ;  /* 0x00011000ff0477ac */ /* 0x000e620008000800 */
[----:B------:R-:W-:Y:S01]  /*0150*/  HFMA2 R63, -RZ, RZ, 0, 5.9604644775390625e-08 ;  /* 0x00000001ff3f7431 */ /* 0x000fe200000001ff */
[----:B-1----:R-:W-:-:S07]  /*0160*/  MOV R27, UR4 ;  /* 0x00000004001b7c02 */ /* 0x002fce0008000f00 */
.L_x_0:
[----:B------:R-:W2:Y:S02]  /*0170*/  LDCU.64 UR4, c[0x0][0x8b0] ;  /* 0x00011600ff0477ac */ /* 0x000ea40008000a00 */
[----:B--2---:R-:W-:-:S04]  /*0180*/  UISETP.NE.U32.AND UP0, UPT, UR4, URZ, UPT ;  /* 0x000000ff0400728c */ /* 0x004fc8000bf05070 */
[----:B------:R-:W-:-:S09]  /*0190*/  UISETP.NE.AND.EX UP0, UPT, UR5, URZ, UPT, UP0 ;  /* 0x000000ff0500728c */ /* 0x000fd2000bf05300 */
[----:B------:R-:W-:Y:S05]  /*01a0*/  BRA.U UP0, `(.L_x_2) ;  /* 0x0000000100287547 */ /* 0x000fea000b800000 */
[----:B------:R-:W2:Y:S02]  /*01b0*/  LDCU.64 UR4, c[0x0][0x8a8] ;  /* 0x00011500ff0477ac */ /* 0x000ea40008000a00 */
[----:B--2---:R-:W-:-:S04]  /*01c0*/  UISETP.NE.U32.AND UP0, UPT, UR4, URZ, UPT ;  /* 0x000000ff0400728c */ /* 0x004fc8000bf05070 */
[----:B------:R-:W-:-:S09]  /*01d0*/  UISETP.NE.AND.EX UP0, UPT, UR5, URZ, UPT, UP0 ;  /* 0x000000ff0500728c */ /* 0x000fd2000bf05300 */
[----:B------:R-:W-:Y:S05]  /*01e0*/  BRA.U !UP0, `(.L_x_3) ;  /* 0x0000000108107547 */ /* 0x000fea000b800000 */
[----:B------:R-:W2:Y:S01]  /*01f0*/  LDC.64 R24, c[0x0][0x8a8] ;  /* 0x00022a00ff187b82 */ /* 0x000ea20000000a00 */
[----:B------:R-:W2:Y:S02]  /*0200*/  LDCU.64 UR4, c[0x0][0x358] ;  /* 0x00006b00ff0477ac */ /* 0x000ea40008000a00 */
[----:B--2---:R2:W5:Y:S01]  /*0210*/  LDG.E R24, desc[UR4][R24.64] ;  /* 0x0000000418187981 */ /* 0x004562000c1e1900 */
[----:B------:R-:W-:Y:S05]  /*0220*/  BRA `(.L_x_2) ;  /* 0x0000000000087947 */ /* 0x000fea0003800000 */
.L_x_3:
[----:B------:R-:W2:Y:S02]  /*0230*/  LDCU UR4, c[0x0][0x8a0] ;  /* 0x00011400ff0477ac */ /* 0x000ea40008000800 */
[----:B--2---:R-:W-:Y:S02]  /*0240*/  MOV R24, UR4 ;  /* 0x0000000400187c02 */ /* 0x004fe40008000f00 */
.L_x_2:
[----:B------:R-:W-:Y:S01]  /*0250*/  IMAD.U32 R0, RZ, RZ, UR17 ;  /* 0x00000011ff007e24 */ /* 0x000fe2000f8e00ff */
[----:B------:R-:W-:Y:S04]  /*0260*/  BSSY.RECONVERGENT B0, `(.L_x_4) ;  /* 0x000000c000007945 */ /* 0x000fe80003800200 */
[C---:B------:R-:W-:Y:S02]  /*0270*/  ISETP.NE.OR P1, PT, R0.reuse, 0x1, !P3 ;  /* 0x000000010000780c */ /* 0x040fe40005f25670 */
[----:B------:R-:W-:-:S11]  /*0280*/  ISETP.NE.OR P0, PT, R0, 0x3, !P3 ;  /* 0x000000030000780c */ /* 0x000fd60005f05670 */
[----:B------:R-:W-:Y:S05]  /*0290*/  @P1 BRA `(.L_x_5) ;  /* 0x0000000000201947 */ /* 0x000fea0003800000 */
[----:B------:R-:W3:Y:S02]  /*02a0*/  LDCU.64 UR4, c[0x0][0x348] ;  /* 0x00006900ff0477ac */ /* 0x000ee40008000a00 */
[----:B---3--:R-:W-:Y:S02]  /*02b0*/  UIADD3 UR6, UP1, UPT, UR4, 0x80, URZ ;  /* 0x0000008004067890 */ /* 0x008fe4000ff3e0ff */
[----:B------:R-:W-:Y:S02]  /*02c0*/  UIADD3 UR4, UP0, UPT, UR4, 0x180, URZ ;  /* 0x0000018004047890 */ /* 0x000fe4000ff1e0ff */
[----:B------:R-:W-:Y:S02]  /*02d0*/  UIADD3.X UR7, UPT, UPT, URZ, UR5, URZ, UP1, !UPT ;  /* 0x00000005ff077290 */ /* 0x000fe40008ffe4ff */
[----:B------:R-:W-:-:S07]  /*02e0*/  UIADD3.X UR5, UPT, UPT, URZ, UR5, URZ, UP0, !UPT ;  /* 0x00000005ff057290 */ /* 0x000fce00087fe4ff */
[----:B------:R3:W-:Y:S02]  /*02f0*/  UTMACCTL.PF [UR6] ;  /* 0x00000000060079b9 */ /* 0x0007e40008040000 */
[----:B------:R3:W-:Y:S02]  /*0300*/  UTMACCTL.PF [UR4] ;  /* 0x00000000040079b9 */ /* 0x0007e40008040000 */
[----:B---3--:R-:W-:Y:S01]  /*0310*/  NOP ;  /* 0x0000000000007918 */ /* 0x008fe20000000000 */
.L_x_5:
[----:B------:R-:W-:Y:S05]  /*0320*/  BSYNC.RECONVERGENT B0 ;  /* 0x0000000000007941 */ /* 0x000fea0003800200 */
.L_x_4:
[----:B------:R-:W-:Y:S04]  /*0330*/  BSSY.RECONVERGENT B0, `(.L_x_6) ;  /* 0x000000a000007945 */ /* 0x000fe80003800200 */
        /* <DEDUP_REMOVED lines=9> */
.L_x_7:
[----:B------:R-:W-:Y:S05]  /*03d0*/  BSYNC.RECONVERGENT B0 ;  /* 0x0000000000007941 */ /* 0x000fea0003800200 */
.L_x_6:
[----:B------:R-:W3:Y:S01]  /*03e0*/  LDCU.64 UR4, c[0x0][0x888] ;  /* 0x00011100ff0477ac */ /* 0x000ee20008000a00 */
[----:B------:R-:W-:Y:S02]  /*03f0*/  UISETP.EQ.U32.AND UP1, UPT, UR8, URZ, UPT ;  /* 0x000000ff0800728c */ /* 0x000fe4000bf22070 */
[----:B------:R-:W-:Y:S02]  /*0400*/  UPLOP3.LUT UP3, UPT, UPT, UPT, UPT, 0x80, 0x8 ;  /* 0x000000000008789c */ /* 0x000fe40003f6f070 */
[----:B---3--:R-:W-:-:S04]  /*0410*/  UISETP.NE.U32.AND UP0, UPT, UR4, URZ, UPT ;  /* 0x000000ff0400728c */ /* 0x008fc8000bf05070 */
[----:B------:R-:W-:-:S04]  /*0420*/  UISETP.NE.AND.EX UP0, UPT, UR5, URZ, UPT, UP0 ;  /* 0x000000ff0500728c */ /* 0x000fc8000bf05300 */
[----:B------:R-:W-:-:S04]  /*0430*/  UISETP.EQ.OR.EX UP2, UPT, UR9, URZ, !UP0, UP1 ;  /* 0x000000ff0900728c */ /* 0x000fc8000c742710 */
[----:B------:R-:W-:-:S06]  /*0440*/  UP2UR UR4, UPR, URZ, 0x4 ;  /* 0x00000004ff047883 */ /* 0x000fcc0008000000 */
[----:B------:R-:W-:Y:S01]  /*0450*/  MOV R67, UR4 ;  /* 0x0000000400437c02 */ /* 0x000fe20008000f00 */
[----:B------:R-:W-:Y:S06]  /*0460*/  BRA.U !UP2, `(.L_x_8) ;  /* 0x000000010a207547 */ /* 0x000fec000b800000 */
[----:B------:R-:W-:Y:S01]  /*0470*/  UISETP.NE.U32.AND UP1, UPT, UR8, URZ, UPT ;  /* 0x000000ff0800728c */ /* 0x000fe2000bf25070 */
[----:B-----5:R-:W-:Y:S01]  /*0480*/  FSETP.NEU.AND P0, PT, R27, RZ, PT ;  /* 0x000000ff1b00720b */ /* 0x020fe20003f0d000 */
[----:B------:R-:W-:Y:S02]  /*0490*/  USEL UR4, URZ, 0xffffffff, UP0 ;  /* 0xffffffffff047887 */ /* 0x000fe40008000000 */
[----:B------:R-:W-:-:S10]  /*04a0*/  UISETP.NE.AND.EX UP1, UPT, UR9, URZ, UPT, UP1 ;  /* 0x000000ff0900728c */ /* 0x000fd4000bf25310 */
[----:B------:R-:W-:Y:S01]  /*04b0*/  VOTEU.ANY UP0, P0 ;  /* 0x0000000000ff7886 */ /* 0x000fe20000000100 */
[----:B------:R-:W-:-:S04]  /*04c0*/  @!UP1 USEL UR4, URZ, 0xffffffff, UP0 ;  /* 0xffffffffff049887 */ /* 0x000fc80008000000 */
[----:B------:R-:W-:-:S04]  /*04d0*/  ULOP3.LUT UR4, UR4, 0x1, URZ, 0xc0, !UPT ;  /* 0x0000000104047892 */ /* 0x000fc8000f8ec0ff */
[----:B------:R-:W-:-:S11]  /*04e0*/  UISETP.NE.U32.AND UP3, UPT, UR4, 0x1, UPT ;  /* 0x000000010400788c */ /* 0x000fd6000bf65070 */
.L_x_8:
[----:B-1----:R-:W1:Y:S01]  /*04f0*/  SHFL.IDX PT, R2, R64, RZ, 0x1f ;  /* 0x00001fff40027589 */ /* 0x002e6200000e0000 */
[----:B------:R-:W-:-:S04]  /*0500*/  UISETP.NE.AND UP0, UPT, UR17, 0x2, UPT ;  /* 0x000000021100788c */ /* 0x000fc8000bf05270 */
[----:B------:R-:W-:Y:S01]  /*0510*/  USEL UR53, URZ, 0x1, UP0 ;  /* 0x00000001ff357887 */ /* 0x000fe20008000000 */
[----:B-1----:R-:W-:-:S13]  /*0520*/  ISETP.NE.AND P0, PT, R2, RZ, PT ;  /* 0x000000ff0200720c */ /* 0x002fda0003f05270 */
[----:B------:R-:W-:Y:S05]  /*0530*/  @P0 BRA `(.L_x_9) ;  /* 0x0000000000580947 */ /* 0x000fea0003800000 */
[----:B------:R-:W1:Y:S01]  /*0540*/  S2UR UR4, SR_CgaCtaId ;  /* 0x00000000000479c3 */ /* 0x000e620000008800 */
[----:B------:R-:W-:Y:S01]  /*0550*/  UMOV UR5, 0x400 ;  /* 0x0000040000057882 */ /* 0x000fe20000000000 */
[----:B------:R-:W-:Y:S01]  /*0560*/  UMOV UR8, 0x1 ;  /* 0x0000000100087882 */ /* 0x000fe20000000000 */
[----:B------:R-:W-:Y:S01]  /*0570*/  UMOV UR6, 0x3 ;  /* 0x0000000300067882 */ /* 0x000fe20000000000 */
[----:B------:R-:W-:-:S04]  /*0580*/  UIADD3 UR8, UPT, UPT, -UR8, 0x100000, URZ ;  /* 0x0010000008087890 */ /* 0x000fc8000fffe1ff */
[----:B------:R-:W-:Y:S02]  /*0590*/  USHF.L.U32 UR9, UR8, 0xb, URZ ;  /* 0x0000000b08097899 */ /* 0x000fe400080006ff */
[----:B------:R-:W-:Y:S02]  /*05a0*/  USHF.L.U32 UR8, UR8, 0x1, URZ ;  /* 0x0000000108087899 */ /* 0x000fe400080006ff */
[----:B------:R-:W-:-:S04]  /*05b0*/  UIADD3 UR6, UPT, UPT, -UR6, 0x100000, URZ ;  /* 0x0010000006067890 */ /* 0x000fc8000fffe1ff */
[----:B------:R-:W-:Y:S02]  /*05c0*/  USHF.L.U32 UR7, UR6, 0xb, URZ ;  /* 0x0000000b06077899 */ /* 0x000fe400080006ff */
[----:B------:R-:W-:Y:S01]  /*05d0*/  USHF.L.U32 UR6, UR6, 0x1, URZ ;  /* 0x0000000106067899 */ /* 0x000fe200080006ff */
[----:B------:R-:W-:Y:S01]  /*05e0*/  ELECT P0, URZ, PT ;  /* 0x0000000000ff782f */ /* 0x000fe20003800000 */
[----:B-1----:R-:W-:Y:S01]  /*05f0*/  ULEA UR4, UR4, UR5, 0x18 ;  /* 0x0000000504047291 */ /* 0x002fe2000f8ec0ff */
[----:B------:R-:W1:Y:S11]  /*0600*/  FENCE.VIEW.ASYNC.S ;  /* 0x00000000000073c6 */ /* 0x000e760000000000 */
[----:B-1----:R1:W3:Y:S01]  /*0610*/  SYNCS.EXCH.64 URZ, [UR4], UR8 ;  /* 0x0000000804ff75b2 */ /* 0x0022e20008000100 */
[----:B------:R1:W4:Y:S01]  /*0620*/  SYNCS.EXCH.64 URZ, [UR4+0x20], UR6 ;  /* 0x0000200604ff75b2 */ /* 0x0003220008000100 */
[----:B------:R1:W1:Y:S01]  /*0630*/  SYNCS.EXCH.64 URZ, [UR4+0x8], UR8 ;  /* 0x0000080804ff75b2 */ /* 0x0002620008000100 */
[----:B------:R1:W1:Y:S01]  /*0640*/  SYNCS.EXCH.64 URZ, [UR4+0x28], UR6 ;  /* 0x0000280604ff75b2 */ /* 0x0002620008000100 */
[----:B------:R1:W1:Y:S01]  /*0650*/  SYNCS.EXCH.64 URZ, [UR4+0x10], UR8 ;  /* 0x0000100804ff75b2 */ /* 0x0002620008000100 */
[----:B------:R1:W1:Y:S01]  /*0660*/  SYNCS.EXCH.64 URZ, [UR4+0x30], UR6 ;  /* 0x0000300604ff75b2 */ /* 0x0002620008000100 */
[----:B------:R1:W1:Y:S01]  /*0670*/  SYNCS.EXCH.64 URZ, [UR4+0x18], UR8 ;  /* 0x0000180804ff75b2 */ /* 0x0002620008000100 */
[----:B------:R1:W1:Y:S01]  /*0680*/  SYNCS.EXCH.64 URZ, [UR4+0x38], UR6 ;  /* 0x0000380604ff75b2 */ /* 0x0002620008000100 */
[----:B------:R-:W-:Y:S01]  /*0690*/  NOP ;  /* 0x0000000000007918 */ /* 0x000fe20000000000 */
.L_x_9:
[----:B------:R-:W2:Y:S01]  /*06a0*/  SHFL.IDX PT, R2, R64, RZ, 0x1f ;  /* 0x00001fff40027589 */ /* 0x000ea200000e0000 */
[----:B------:R-:W-:Y:S01]  /*06b0*/  NOP ;  /* 0x0000000000007918 */ /* 0x000fe20000000000 */
[----:B--2---:R-:W-:-:S13]  /*06c0*/  ISETP.NE.AND P0, PT, R2, 0x1, PT ;  /* 0x000000010200780c */ /* 0x004fda0003f05270 */
[----:B------:R-:W-:Y:S05]  /*06d0*/  @P0 BRA `(.L_x_10) ;  /* 0x0000000000580947 */ /* 0x000fea0003800000 */
[----:B-1----:R-:W1:Y:S01]  /*06e0*/  S2UR UR4, SR_CgaCtaId ;  /* 0x00000000000479c3 */ /* 0x002e620000008800 */
        /* <DEDUP_REMOVED lines=12> */
[----:B-1----:R2:W1:Y:S01]  /*07b0*/  SYNCS.EXCH.64 URZ, [UR4+0x40], UR8 ;  /* 0x0000400804ff75b2 */ /* 0x0024620008000100 */
[----:B------:R2:W1:Y:S01]  /*07c0*/  SYNCS.EXCH.64 URZ, [UR4+0x60], UR6 ;  /* 0x0000600604ff75b2 */ /* 0x0004620008000100 */
[----:B------:R2:W1:Y:S01]  /*07d0*/  SYNCS.EXCH.64 URZ, [UR4+0x48], UR8 ;  /* 0x0000480804ff75b2 */ /* 0x0004620008000100 */
[----:B------:R2:W1:Y:S01]  /*07e0*/  SYNCS.EXCH.64 URZ, [UR4+0x68], UR6 ;  /* 0x0000680604ff75b2 */ /* 0x0004620008000100 */
[----:B------:R2:W1:Y:S01]  /*07f0*/  SYNCS.EXCH.64 URZ, [UR4+0x50], UR8 ;  /* 0x0000500804ff75b2 */ /* 0x0004620008000100 */
[----:B------:R2:W1:Y:S01]  /*0800*/  SYNCS.EXCH.64 URZ, [UR4+0x70], UR6 ;  /* 0x0000700604ff75b2 */ /* 0x0004620008000100 */
[----:B------:R2:W1:Y:S01]  /*0810*/  SYNCS.EXCH.64 URZ, [UR4+0x58], UR8 ;  /* 0x0000580804ff75b2 */ /* 0x0004620008000100 */
[----:B------:R2:W1:Y:S02]  /*0820*/  SYNCS.EXCH.64 URZ, [UR4+0x78], UR6 ;  /* 0x0000780604ff75b2 */ /* 0x0004640008000100 */
[----:B--2---:R-:W-:Y:S01]  /*0830*/  NOP ;  /* 0x0000000000007918 */ /* 0x004fe20000000000 */
.L_x_10:
[----:B------:R-:W2:Y:S01]  /*0840*/  SHFL.IDX PT, R2, R64, RZ, 0x1f ;  /* 0x00001fff40027589 */ /* 0x000ea200000e0000 */
[----:B------:R-:W-:Y:S01]  /*0850*/  NOP ;  /* 0x0000000000007918 */ /* 0x000fe20000000000 */
[----:B--2---:R-:W-:-:S13]  /*0860*/  ISETP.NE.AND P0, PT, R2, 0x3, PT ;  /* 0x000000030200780c */ /* 0x004fda0003f05270 */
[----:B------:R-:W-:Y:S05]  /*0870*/  @P0 BRA `(.L_x_11) ;  /* 0x0000000000300947 */ /* 0x000fea0003800000 */
[----:B-1----:R-:W1:Y:S01]  /*0880*/  S2UR UR4, SR_CgaCtaId ;  /* 0x00000000000479c3 */ /* 0x002e620000008800 */
[----:B------:R-:W-:Y:S01]  /*0890*/  UMOV UR6, 0x400 ;  /* 0x0000040000067882 */ /* 0x000fe20000000000 */
[----:B------:R-:W-:Y:S01]  /*08a0*/  UMOV UR5, 0x20 ;  /* 0x0000002000057882 */ /* 0x000fe20000000000 */
[----:B------:R-:W-:Y:S01]  /*08b0*/  ELECT P0, URZ, PT ;  /* 0x0000000000ff782f */ /* 0x000fe20003800000 */
[----:B-1----:R-:W-:Y:S02]  /*08c0*/  ULEA UR6, UR4, UR6, 0x18 ;  /* 0x0000000604067291 */ /* 0x002fe4000f8ec0ff */
[----:B------:R-:W-:-:S04]  /*08d0*/  UIADD3 UR4, UPT, UPT, -UR5, 0x100000, URZ ;  /* 0x0010000005047890 */ /* 0x000fc8000fffe1ff */
[----:B------:R-:W-:Y:S02]  /*08e0*/  USHF.L.U32 UR5, UR4, 0xb, URZ ;  /* 0x0000000b04057899 */ /* 0x000fe400080006ff */
[----:B------:R-:W-:Y:S01]  /*08f0*/  USHF.L.U32 UR4, UR4, 0x1, URZ ;  /* 0x0000000104047899 */ /* 0x000fe200080006ff */
[----:B------:R-:W1:Y:S11]  /*0900*/  FENCE.VIEW.ASYNC.S ;  /* 0x00000000000073c6 */ /* 0x000e760000000000 */
[----:B-1----:R2:W1:Y:S01]  /*0910*/  SYNCS.EXCH.64 URZ, [UR6+0x80], UR4 ;  /* 0x0000800406ff75b2 */ /* 0x0024620008000100 */
[----:B------:R2:W1:Y:S02]  /*0920*/  SYNCS.EXCH.64 URZ, [UR6+0x88], UR4 ;  /* 0x0000880406ff75b2 */ /* 0x0004640008000100 */
[----:B--2---:R-:W-:Y:S01]  /*0930*/  NOP ;  /* 0x0000000000007918 */ /* 0x004fe20000000000 */
.L_x_11:
[----:B------:R-:W2:Y:S01]  /*0940*/  SHFL.IDX PT, R2, R64, RZ, 0x1f ;  /* 0x00001fff40027589 */ /* 0x000ea200000e0000 */
[----:B------:R-:W-:Y:S01]  /*0950*/  NOP ;  /* 0x0000000000007918 */ /* 0x000fe20000000000 */
[----:B--2---:R-:W-:-:S13]  /*0960*/  ISETP.NE.AND P0, PT, R2, 0x4, PT ;  /* 0x000000040200780c */ /* 0x004fda0003f05270 */
[----:B------:R-:W-:Y:S05]  /*0970*/  @P0 BRA `(.L_x_12) ;  /* 0x00000000004c0947 */ /* 0x000fea0003800000 */
[----:B-1----:R-:W1:Y:S01]  /*0980*/  S2UR UR6, SR_CgaCtaId ;  /* 0x00000000000679c3 */ /* 0x002e620000008800 */
[----:B------:R-:W-:Y:S01]  /*0990*/  UMOV UR4, 0x3a0 ;  /* 0x000003a000047882 */ /* 0x000fe20000000000 */
[----:B------:R-:W-:Y:S01]  /*09a0*/  UMOV UR5, 0x400 ;  /* 0x0000040000057882 */ /* 0x000fe20000000000 */
[----:B------:R-:W-:Y:S01]  /*09b0*/  USEL UR4, UR4, 0x320, UP3 ;  /* 0x0000032004047887 */ /* 0x000fe20009800000 */
[----:B------:R-:W-:Y:S01]  /*09c0*/  UMOV UR8, 0x1 ;  /* 0x0000000100087882 */ /* 0x000fe20000000000 */
[----:B------:R-:W-:Y:S01]  /*09d0*/  ELECT P0, URZ, PT ;  /* 0x0000000000ff782f */ /* 0x000fe20003800000 */
[----:B------:R-:W-:-:S04]  /*09e0*/  UIADD3 UR8, UPT, UPT, -UR8, 0x100000, URZ ;  /* 0x0010000008087890 */ /* 0x000fc8000fffe1ff */
[----:B------:R-:W-:Y:S02]  /*09f0*/  USHF.L.U32 UR9, UR8, 0xb, URZ ;  /* 0x0000000b08097899 */ /* 0x000fe400080006ff */
[----:B------:R-:W-:Y:S02]  /*0a00*/  USHF.L.U32 UR8, UR8, 0x1, URZ ;  /* 0x0000000108087899 */ /* 0x000fe400080006ff */
[----:B-1----:R-:W-:Y:S02]  /*0a10*/  ULEA UR6, UR6, UR5, 0x18 ;  /* 0x0000000506067291 */ /* 0x002fe4000f8ec0ff */
[----:B------:R-:W-:-:S04]  /*0a20*/  UIADD3 UR4, UPT, UPT, -UR4, 0x100000, URZ ;  /* 0x0010000004047890 */ /* 0x000fc8000fffe1ff */
[----:B------:R-:W-:Y:S02]  /*0a30*/  USHF.L.U32 UR5, UR4, 0xb, URZ ;  /* 0x0000000b04057899 */ /* 0x000fe400080006ff */
[----:B------:R-:W-:Y:S01]  /*0a40*/  USHF.L.U32 UR4, UR4, 0x1, URZ ;  /* 0x0000000104047899 */ /* 0x000fe200080006ff */
[----:B------:R-:W1:Y:S03]  /*0a50*/  FENCE.VIEW.ASYNC.S ;  /* 0x00000000000073c6 */ /* 0x000e660000000000 */
[----:B-1----:R2:W1:Y:S08]  /*0a60*/  SYNCS.EXCH.64 URZ, [UR6+0x90], UR8 ;  /* 0x0000900806ff75b2 */ /* 0x0024700008000100 */
[----:B------:R2:W1:Y:S01]  /*0a70*/  SYNCS.EXCH.64 URZ, [UR6+0xa0], UR4 ;  /* 0x0000a00406ff75b2 */ /* 0x0004620008000100 */
[----:B------:R2:W1:Y:S01]  /*0a80*/  SYNCS.EXCH.64 URZ, [UR6+0x98], UR8 ;  /* 0x0000980806ff75b2 */ /* 0x0004620008000100 */
[----:B------:R2:W1:Y:S02]  /*0a90*/  SYNCS.EXCH.64 URZ, [UR6+0xa8], UR4 ;  /* 0x0000a80406ff75b2 */ /* 0x0004640008000100 */
[----:B--2---:R-:W-:Y:S01]  /*0aa0*/  NOP ;  /* 0x0000000000007918 */ /* 0x004fe20000000000 */
.L_x_12:
        /* <DEDUP_REMOVED lines=26> */
.L_x_13:
[----:B------:R-:W2:Y:S01]  /*0c50*/  SHFL.IDX PT, R2, R64, RZ, 0x1f ;  /* 0x00001fff40027589 */ /* 0x000ea200000e0000 */
[----:B------:R-:W-:Y:S01]  /*0c60*/  NOP ;  /* 0x0000000000007918 */ /* 0x000fe20000000000 */
[----:B--2---:R-:W-:-:S13]  /*0c70*/  ISETP.NE.AND P0, PT, R2, 0x3, PT ;  /* 0x000000030200780c */ /* 0x004fda0003f05270 */
[----:B------:R-:W-:Y:S05]  /*0c80*/  @P0 BRA `(.L_x_14) ;  /* 0x0000000000380947 */ /* 0x000fea0003800000 */
[----:B------:R-:W2:Y:S01]  /*0c90*/  S2UR UR5, SR_CgaCtaId ;  /* 0x00000000000579c3 */ /* 0x000ea20000008800 */
[----:B-1----:R-:W-:Y:S01]  /*0ca0*/  UMOV UR4, 0x400 ;  /* 0x0000040000047882 */ /* 0x002fe20000000000 */
[----:B------:R-:W-:Y:S01]  /*0cb0*/  UMOV UR6, 0x20 ;  /* 0x0000002000067882 */ /* 0x000fe20000000000 */
[----:B------:R-:W-:Y:S01]  /*0cc0*/  ELECT P0, URZ, PT ;  /* 0x0000000000ff782f */ /* 0x000fe20003800000 */
[----:B------:R-:W-:-:S04]  /*0cd0*/  UIADD3 UR6, UPT, UPT, -UR6, 0x100000, URZ ;  /* 0x0010000006067890 */ /* 0x000fc8000fffe1ff */
[----:B------:R-:W-:Y:S02]  /*0ce0*/  USHF.L.U32 UR7, UR6, 0xb, URZ ;  /* 0x0000000b06077899 */ /* 0x000fe400080006ff */
[----:B------:R-:W-:Y:S02]  /*0cf0*/  USHF.L.U32 UR6, UR6, 0x1, URZ ;  /* 0x0000000106067899 */ /* 0x000fe400080006ff */
[----:B--2---:R-:W-:Y:S01]  /*0d00*/  ULEA UR4, UR5, UR4, 0x18 ;  /* 0x0000000405047291 */ /* 0x004fe2000f8ec0ff */
[----:B------:R-:W1:Y:S11]  /*0d10*/  FENCE.VIEW.ASYNC.S ;  /* 0x00000000000073c6 */ /* 0x000e760000000000 */
[----:B-1----:R2:W1:Y:S01]  /*0d20*/  SYNCS.EXCH.64 URZ, [UR4+0xf0], UR6 ;  /* 0x0000f00604ff75b2 */ /* 0x0024620008000100 */
[----:B------:R2:W1:Y:S01]  /*0d30*/  SYNCS.EXCH.64 URZ, [UR4+0x100], UR6 ;  /* 0x0001000604ff75b2 */ /* 0x0004620008000100 */
[----:B------:R2:W1:Y:S01]  /*0d40*/  SYNCS.EXCH.64 URZ, [UR4+0xf8], UR6 ;  /* 0x0000f80604ff75b2 */ /* 0x0004620008000100 */
[----:B------:R2:W1:Y:S02]  /*0d50*/  SYNCS.EXCH.64 URZ, [UR4+0x108], UR6 ;  /* 0x0001080604ff75b2 */ /* 0x0004640008000100 */
[----:B--2---:R-:W-:Y:S01]  /*0d60*/  NOP ;  /* 0x0000000000007918 */ /* 0x004fe20000000000 */
.L_x_14:
[----:B-1----:R-:W1:Y:S01]  /*0d70*/  LDCU UR4, c[0x0][0x36c] ;  /* 0x00006d80ff0477ac */ /* 0x002e620008000800 */
[----:B------:R-:W-:Y:S01]  /*0d80*/  ISETP.NE.OR P3, PT, R0, 0x2, !P3 ;  /* 0x000000020000780c */ /* 0x000fe20005f65670 */
[----:B------:R-:W-:Y:S01]  /*0d90*/  NOP ;  /* 0x0000000000007918 */ /* 0x000fe20000000000 */
[----:B------:R-:W-:Y:S01]  /*0da0*/  LOP3.LUT R0, R75, 0x1f, RZ, 0xc0, !PT ;  /* 0x0000001f4b007812 */ /* 0x000fe200078ec0ff */
[----:B------:R-:W-:Y:S02]  /*0db0*/  UISETP.NE.AND UP4, UPT, UR17, URZ, UPT ;  /* 0x000000ff1100728c */ /* 0x000fe4000bf85270 */
[----:B-1----:R-:W-:-:S09]  /*0dc0*/  UISETP.EQ.U32.AND UP5, UPT, UR4, 0x1, UPT ;  /* 0x000000010400788c */ /* 0x002fd2000bfa2070 */
[----:B------:R-:W-:Y:S05]  /*0dd0*/  BRA.U !UP5, `(.L_x_15) ;  /* 0x000000010d087547 */ /* 0x000fea000b800000 */
[----:B---34-:R-:W-:Y:S01]  /*0de0*/  UCGABAR_ARV ;  /* 0x00000000000079c7 */ /* 0x018fe20008000000 */
[----:B------:R-:W-:Y:S05]  /*0df0*/  BRA `(.L_x_16) ;  /* 0x0000000000047947 */ /* 0x000fea0003800000 */
.L_x_15:
[----:B---34-:R-:W-:Y:S01]  /*0e00*/  NOP ;  /* 0x0000000000007918 */ /* 0x018fe20000000000 */
.L_x_16:
[----:B------:R-:W1:Y:S01]  /*0e10*/  S2UR UR16, SR_CTAID.X ;  /* 0x00000000001079c3 */ /* 0x000e620000002500 */
[----:B------:R-:W-:-:S05]  /*0e20*/  CS2R.32 R66, SR_CgaSize ;  /* 0x0000000000427805 */ /* 0x000fca0000008a00 */
[----:B------:R-:W-:-:S05]  /*0e30*/  IMAD R66, R66, -0xa0, RZ ;  /* 0xffffff6042427824 */ /* 0x000fca00078e02ff */
[----:B------:R-:W-:-:S14]  /*0e40*/  R2UR UR5, R66 ;  /* 0x00000000420572ca */ /* 0x000fdc00000e0000 */
[----:B------:R-:W2:Y:S01]  /*0e50*/  LDCU UR5, c[0x0][UR5+0x2b0] ;  /* 0x00005600050577ac */ /* 0x000ea20008000800 */
[----:B------:R-:W-:-:S05]  /*0e60*/  CS2R.32 R66, SR_CgaSize ;  /* 0x0000000000427805 */ /* 0x000fca0000008a00 */
[----:B------:R-:W-:-:S05]  /*0e70*/  IMAD R66, R66, -0xa0, RZ ;  /* 0xffffff6042427824 */ /* 0x000fca00078e02ff */
[----:B------:R-:W-:-:S14]  /*0e80*/  R2UR UR4, R66 ;  /* 0x00000000420472ca */ /* 0x000fdc00000e0000 */
[----:B------:R-:W3:Y:S01]  /*0e90*/  LDCU UR4, c[0x0][UR4+0x2b4] ;  /* 0x00005680040477ac */ /* 0x000ee20008000800 */
[----:B------:R-:W4:Y:S01]  /*0ea0*/  S2UR UR20, SR_CTAID.Y ;  /* 0x00000000001479c3 */ /* 0x000f220000002600 */
[----:B------:R-:W-:-:S05]  /*0eb0*/  CS2R.32 R66, SR_CgaSize ;  /* 0x0000000000427805 */ /* 0x000fca0000008a00 */
[----:B------:R-:W-:-:S05]  /*0ec0*/  IMAD R66, R66, -0xa0, RZ ;  /* 0xffffff6042427824 */ /* 0x000fca00078e02ff */
[----:B------:R-:W-:-:S14]  /*0ed0*/  R2UR UR7, R66 ;  /* 0x00000000420772ca */ /* 0x000fdc00000e0000 */
[----:B------:R-:W3:Y:S01]  /*0ee0*/  LDCU UR7, c[0x0][UR7+0x2a0] ;  /* 0x00005400070777ac */ /* 0x000ee20008000800 */
[----:B------:R-:W-:-:S05]  /*0ef0*/  CS2R.32 R66, SR_CgaSize ;  /* 0x0000000000427805 */ /* 0x000fca0000008a00 */
[----:B------:R-:W-:-:S05]  /*0f00*/  IMAD R66, R66, -0xa0, RZ ;  /* 0xffffff6042427824 */ /* 0x000fca00078e02ff */
[----:B------:R-:W-:-:S14]  /*0f10*/  R2UR UR8, R66 ;  /* 0x00000000420872ca */ /* 0x000fdc00000e0000 */
[----:B------:R-:W3:Y:S01]  /*0f20*/  LDCU UR8, c[0x0][UR8+0x2a4] ;  /* 0x00005480080877ac */ /* 0x000ee20008000800 */
[----:B------:R-:W3:Y:S01]  /*0f30*/  S2UR UR9, SR_CgaCtaId ;  /* 0x00000000000979c3 */ /* 0x000ee20000008800 */
[----:B------:R-:W3:Y:S01]  /*0f40*/  LDCU UR21, c[0x0][0xb24] ;  /* 0x00016480ff1577ac */ /* 0x000ee20008000800 */
[----:B------:R-:W3:Y:S01]  /*0f50*/  LDCU UR45, c[0x0][0xb24] ;  /* 0x00016480ff2d77ac */ /* 0x000ee20008000800 */
[----:B-1----:R-:W-:Y:S01]  /*0f60*/  I2FP.F32.U32 R3, UR16 ;  /* 0x0000001000037c45 */ /* 0x002fe20008201000 */
[----:B------:R-:W1:Y:S04]  /*0f70*/  LDCU UR29, c[0x0][0xb30] ;  /* 0x00016600ff1d77ac */ /* 0x000e680008000800 */
[----:B--2---:R-:W-:Y:S01]  /*0f80*/  FMUL R3, R3, UR5 ;  /* 0x0000000503037c20 */ /* 0x004fe20008400000 */
[----:B------:R-:W-:Y:S01]  /*0f90*/  UMOV UR34, 0x5 ;  /* 0x0000000500227882 */ /* 0x000fe20000000000 */
[----:B----4-:R-:W-:-:S04]  /*0fa0*/  I2FP.F32.U32 R2, UR20 ;  /* 0x0000001400027c45 */ /* 0x010fc80008201000 */
[----:B------:R-:W2:Y:S01]  /*0fb0*/  F2I.U32.TRUNC.NTZ R3, R3 ;  /* 0x0000000300037305 */ /* 0x000ea2000020f000 */
[----:B---3--:R-:W-:Y:S01]  /*0fc0*/  FMUL R2, R2, UR4 ;  /* 0x0000000402027c20 */ /* 0x008fe20008400000 */
[----:B------:R-:W-:Y:S02]  /*0fd0*/  ULOP3.LUT UR5, UR9, 0x2, URZ, 0xc0, !UPT ;  /* 0x0000000209057892 */ /* 0x000fe4000f8ec0ff */
[----:B------:R-:W-:-:S04]  /*0fe0*/  ULOP3.LUT UR49, UR9, 0x1, URZ, 0xc0, !UPT ;  /* 0x0000000109317892 */ /* 0x000fc8000f8ec0ff */
[----:B------:R-:W3:Y:S01]  /*0ff0*/  F2I.U32.TRUNC.NTZ R2, R2 ;  /* 0x0000000200027305 */ /* 0x000ee2000020f000 */
[----:B------:R-:W-:Y:S02]  /*1000*/  UISETP.GT.U32.AND UP0, UPT, UR5, 0xffff, UPT ;  /* 0x0000ffff0500788c */ /* 0x000fe4000bf04070 */
[----:B------:R-:W-:Y:S02]  /*1010*/  UISETP.GT.U32.AND UP1, UPT, UR49, 0xffff, UPT ;  /* 0x0000ffff3100788c */ /* 0x000fe4000bf24070 */
[----:B------:R-:W-:Y:S01]  /*1020*/  USEL UR26, UR5, 0xffff, !UP0 ;  /* 0x0000ffff051a7887 */ /* 0x000fe2000c000000 */
[----:B--2---:R-:W-:Y:S01]  /*1030*/  R2UR UR4, R3 ;  /* 0x00000000030472ca */ /* 0x004fe200000e0000 */
[----:B------:R-:W-:Y:S02]  /*1040*/  USHF.R.U32.HI UR32, URZ, 0x1, UR9 ;  /* 0x00000001ff207899 */ /* 0x000fe40008011609 */
[----:B------:R-:W-:Y:S02]  /*1050*/  USHF.L.U32 UR31, UR9, 0x9, URZ ;  /* 0x00000009091f7899 */ /* 0x000fe400080006ff */
[----:B------:R-:W-:-:S02]  /*1060*/  USHF.L.U32 UR30, UR9, 0xc, URZ ;  /* 0x0000000c091e7899 */ /* 0x000fc400080006ff */
[----:B------:R-:W-:Y:S01]  /*1070*/  USEL UR27, UR49, 0xffff, !UP1 ;  /* 0x0000ffff311b7887 */ /* 0x000fe2000c800000 */
[----:B---3--:R-:W-:Y:S02]  /*1080*/  R2UR UR6, R2 ;  /* 0x00000000020672ca */ /* 0x008fe400000e0000 */
[----:B------:R-:W-:-:S03]  /*1090*/  PRMT R2, RZ, 0x7610, R2 ;  /* 0x00007610ff027816 */ /* 0x000fc60000000002 */
[----:B------:R-:W-:-:S04]  /*10a0*/  UIADD3 UR5, UPT, UPT, -UR4, URZ, URZ ;  /* 0x000000ff04057290 */ /* 0x000fc8000fffe1ff */
[----:B------:R-:W-:-:S04]  /*10b0*/  UIMAD UR5, UR7, UR5, UR16 ;  /* 0x00000005070572a4 */ /* 0x000fc8000f8e0210 */
[----:B------:R-:W-:Y:S02]  /*10c0*/  UIADD3 UR4, UPT, UPT, -UR6, URZ, URZ ;  /* 0x000000ff06047290 */ /* 0x000fe4000fffe1ff */
[----:B------:R-:W-:Y:S02]  /*10d0*/  IMAD.U32 R66, RZ, RZ, UR5 ;  /* 0x00000005ff427e24 */ /* 0x000fe4000f8e00ff */
[----:B------:R-:W-:-:S06]  /*10e0*/  UIMAD UR4, UR8, UR4, UR20 ;  /* 0x00000004080472a4 */ /* 0x000fcc000f8e0214 */
[----:B------:R-:W-:Y:S01]  /*10f0*/  IMAD.U32 R65, RZ, RZ, UR4 ;  /* 0x00000004ff417e24 */ /* 0x000fe2000f8e00ff */
[----:B-1----:R-:W-:Y:S06]  /*1100*/  BRA.U UP4, `(.L_x_17) ;  /* 0x0000000104447547 */ /* 0x002fec000b800000 */
[----:B------:R-:W-:Y:S02]  /*1110*/  R2UR UR4, R65 ;  /* 0x00000000410472ca */ /* 0x000fe400000e0000 */
[----:B------:R-:W-:-:S11]  /*1120*/  R2UR UR6, R66 ;  /* 0x00000000420672ca */ /* 0x000fd600000e0000 */
[----:B------:R-:W-:Y:S02]  /*1130*/  UISETP.NE.AND UP0, UPT, UR4, URZ, UPT ;  /* 0x000000ff0400728c */ /* 0x000fe4000bf05270 */
[----:B------:R-:W-:Y:S02]  /*1140*/  UISETP.NE.AND UP1, UPT, UR4, 0x1, UPT ;  /* 0x000000010400788c */ /* 0x000fe4000bf25270 */
[----:B------:R-:W-:Y:S02]  /*1150*/  UISETP.NE.AND UP2, UPT, UR6, URZ, UP0 ;  /* 0x000000ff0600728c */ /* 0x000fe40008745270 */
[----:B------:R-:W-:Y:S02]  /*1160*/  USEL UR4, URZ, 0x2, UP0 ;  /* 0x00000002ff047887 */ /* 0x000fe40008000000 */
[----:B------:R-:W-:Y:S02]  /*1170*/  USEL UR8, URZ, 0x1, UP2 ;  /* 0x00000001ff087887 */ /* 0x000fe40009000000 */
[----:B------:R-:W-:-:S02]  /*1180*/  UISETP.NE.AND UP2, UPT, UR6, URZ, UPT ;  /* 0x000000ff0600728c */ /* 0x000fc4000bf45270 */
[----:B------:R-:W-:Y:S02]  /*1190*/  USEL UR5, URZ, 0x4, UP1 ;  /* 0x00000004ff057887 */ /* 0x000fe40008800000 */
[----:B------:R-:W-:Y:S02]  /*11a0*/  UISETP.NE.AND UP0, UPT, UR6, 0x1, UPT ;  /* 0x000000010600788c */ /* 0x000fe4000bf05270 */
[----:B------:R-:W-:Y:S02]  /*11b0*/  USEL UR6, URZ, 0x8, UP1 ;  /* 0x00000008ff067887 */ /* 0x000fe40008800000 */
[----:B------:R-:W-:Y:S02]  /*11c0*/  USEL UR7, UR5, 0x4, UP2 ;  /* 0x0000000405077887 */ /* 0x000fe40009000000 */
[----:B------:R-:W-:Y:S02]  /*11d0*/  USEL UR4, UR4, 0x2, UP0 ;  /* 0x0000000204047887 */ /* 0x000fe40008000000 */
[----:B------:R-:W-:-:S02]  /*11e0*/  USEL UR5, UR6, 0x8, UP0 ;  /* 0x0000000806057887 */ /* 0x000fc40008000000 */
[----:B------:R-:W-:-:S04]  /*11f0*/  UIADD3 UR4, UPT, UPT, UR4, UR7, UR8 ;  /* 0x0000000704047290 */ /* 0x000fc8000fffe008 */
[----:B------:R-:W-:-:S06]  /*1200*/  UIADD3 UR4, UPT, UPT, UR4, UR5, URZ ;  /* 0x0000000504047290 */ /* 0x000fcc000fffe0ff */
[----:B------:R-:W-:-:S07]  /*1210*/  IMAD.U32 R2, RZ, RZ, UR4 ;  /* 0x00000004ff027e24 */ /* 0x000fce000f8e00ff */
.L_x_17:
[----:B------:R-:W1:Y:S01]  /*1220*/  S2UR UR36, SR_CTAID.Z ;  /* 0x00000000002479c3 */ /* 0x000e620000002700 */
[----:B------:R-:W-:Y:S01]  /*1230*/  UISETP.GE.AND UP0, UPT, UR21, 0x1, UPT ;  /* 0x000000011500788c */ /* 0x000fe2000bf06270 */
[----:B------:R-:W-:-:S08]  /*1240*/  UMOV UR33, 0x3 ;  /* 0x0000000300217882 */ /* 0x000fd00000000000 */
[----:B------:R-:W-:Y:S05]  /*1250*/  BRA.U !UP0, `(.L_x_18) ;  /* 0x0000000108d47547 */ /* 0x000fea000b800000 */
[----:B------:R-:W2:Y:S01]  /*1260*/  LDCU.128 UR12, c[0x0][0xb10] ;  /* 0x00016200ff0c77ac */ /* 0x000ea20008000c00 */
[----:B------:R-:W3:Y:S01]  /*1270*/  LDCU UR6, c[0x0][0x370] ;  /* 0x00006e00ff0677ac */ /* 0x000ee20008000800 */
[----:B------:R-:W4:Y:S01]  /*1280*/  LDCU UR5, c[0x0][0x374] ;  /* 0x00006e80ff0577ac */ /* 0x000f220008000800 */
[----:B------:R-:W1:Y:S01]  /*1290*/  LDCU UR28, c[0x0][0xb0c] ;  /* 0x00016180ff1c77ac */ /* 0x000e620008000800 */
[----:B------:R-:W1:Y:S01]  /*12a0*/  LDCU UR4, c[0x0][0xb20] ;  /* 0x00016400ff0477ac */ /* 0x000e620008000800 */
[----:B------:R-:W1:Y:S01]  /*12b0*/  LDCU.64 UR8, c[0x0][0xb28] ;  /* 0x00016500ff0877ac */ /* 0x000e620008000a00 */
[----:B--2---:R-:W-:Y:S02]  /*12c0*/  UISETP.NE.AND UP0, UPT, UR14, 0x1, UPT ;  /* 0x000000010e00788c */ /* 0x004fe4000bf05270 */
[----:B----4-:R-:W-:Y:S02]  /*12d0*/  UIMAD.WIDE.U32 UR10, UR5, UR15, URZ ;  /* 0x0000000f050a72a5 */ /* 0x010fe4000f8e00ff */
[----:B---3--:R-:W-:-:S02]  /*12e0*/  UIMAD.WIDE.U32 UR22, UR6, UR12, URZ ;  /* 0x0000000c061672a5 */ /* 0x008fc4000f8e00ff */
[----:B-1----:R-:W-:Y:S02]  /*12f0*/  UISETP.NE.AND UP1, UPT, UR28, 0x1, UPT ;  /* 0x000000011c00788c */ /* 0x002fe4000bf25270 */
[----:B------:R-:W-:Y:S01]  /*1300*/  UISETP.NE.AND UP2, UPT, UR21, 0x1, UPT ;  /* 0x000000011500788c */ /* 0x000fe2000bf45270 */
[----:B------:R-:W-:Y:S02]  /*1310*/  UMOV UR10, UR11 ;  /* 0x0000000b000a7c82 */ /* 0x000fe40008000000 */
[----:B------:R-:W-:Y:S01]  /*1320*/  UMOV UR22, UR23 ;  /* 0x0000001700167c82 */ /* 0x000fe20008000000 */
[----:B------:R-:W-:Y:S02]  /*1330*/  @UP0 USHF.R.U32.HI UR5, URZ, UR4, UR10 ;  /* 0x00000004ff050299 */ /* 0x000fe4000801160a */
[----:B------:R-:W-:Y:S02]  /*1340*/  UIMAD.WIDE.U32 UR24, UR20, UR15, URZ ;  /* 0x0000000f141872a5 */ /* 0x000fe4000f8e00ff */
[----:B------:R-:W-:-:S02]  /*1350*/  UIMAD.WIDE.U32 UR10, UR5, UR8, URZ ;  /* 0x00000008050a72a5 */ /* 0x000fc4000f8e00ff */
[----:B------:R-:W-:Y:S02]  /*1360*/  @UP1 USHF.R.U32.HI UR6, URZ, UR13, UR22 ;  /* 0x0000000dff061299 */ /* 0x000fe40008011616 */
[----:B------:R-:W-:Y:S02]  /*1370*/  UIMAD.WIDE.U32 UR18, UR16, UR12, URZ ;  /* 0x0000000c101272a5 */ /* 0x000fe4000f8e00ff */
[----:B------:R-:W-:Y:S01]  /*1380*/  UIMAD.WIDE.U32 UR22, UR6, UR8, URZ ;  /* 0x00000008061672a5 */ /* 0x000fe2000f8e00ff */
[----:B------:R-:W-:Y:S01]  /*1390*/  UMOV UR24, UR25 ;  /* 0x0000001900187c82 */ /* 0x000fe20008000000 */
[----:B------:R-:W-:Y:S01]  /*13a0*/  UMOV UR10, UR11 ;  /* 0x0000000b000a7c82 */ /* 0x000fe20008000000 */
[----:B------:R-:W-:Y:S02]  /*13b0*/  USHF.R.U32.HI UR24, URZ, UR4, UR24 ;  /* 0x00000004ff187299 */ /* 0x000fe40008011618 */
[----:B------:R-:W-:Y:S02]  /*13c0*/  @UP2 USHF.R.U32.HI UR5, URZ, UR9, UR10 ;  /* 0x00000009ff052299 */ /* 0x000fe4000801160a */
[----:B------:R-:W-:Y:S01]  /*13d0*/  UMOV UR7, UR23 ;  /* 0x0000001700077c82 */ /* 0x000fe20008000000 */
[----:B------:R-:W-:Y:S01]  /*13e0*/  UMOV UR18, UR19 ;  /* 0x0000001300127c82 */ /* 0x000fe20008000000 */
[----:B------:R-:W-:-:S02]  /*13f0*/  @UP2 USHF.R.U32.HI UR6, URZ, UR9, UR7 ;  /* 0x00000009ff062299 */ /* 0x000fc40008011607 */
[----:B------:R-:W-:Y:S02]  /*1400*/  USHF.R.U32.HI UR18, URZ, UR13, UR18 ;  /* 0x0000000dff127299 */ /* 0x000fe40008011612 */
[----:B------:R-:W-:Y:S02]  /*1410*/  USEL UR4, UR20, UR24, !UP0 ;  /* 0x0000001814047287 */ /* 0x000fe4000c000000 */
[----:B------:R-:W-:Y:S02]  /*1420*/  UIMAD UR7, UR5, UR21, URZ ;  /* 0x00000015050772a4 */ /* 0x000fe4000f8e02ff */
[----:B------:R-:W-:Y:S02]  /*1430*/  USEL UR5, UR16, UR18, !UP1 ;  /* 0x0000001210057287 */ /* 0x000fe4000c800000 */
[----:B------:R-:W-:Y:S02]  /*1440*/  UIMAD UR12, UR6, UR21, URZ ;  /* 0x00000015060c72a4 */ /* 0x000fe4000f8e02ff */
[----:B------:R-:W-:-:S02]  /*1450*/  UISETP.GE.AND UP0, UPT, UR4, UR7, UPT ;  /* 0x000000070400728c */ /* 0x000fc4000bf06270 */
[----:B------:R-:W-:Y:S02]  /*1460*/  UIMAD.WIDE.U32 UR10, UR4, UR8, URZ ;  /* 0x00000008040a72a5 */ /* 0x000fe4000f8e00ff */
[----:B------:R-:W-:Y:S02]  /*1470*/  UISETP.GE.OR UP0, UPT, UR5, UR12, UP0 ;  /* 0x0000000c0500728c */ /* 0x000fe40008706670 */
[----:B------:R-:W-:Y:S02]  /*1480*/  UIMAD.WIDE.U32 UR12, UR5, UR8, URZ ;  /* 0x00000008050c72a5 */ /* 0x000fe4000f8e00ff */
[----:B------:R-:W-:Y:S01]  /*1490*/  UIADD3 UR10, UPT, UPT, -UR4, URZ, URZ ;  /* 0x000000ff040a7290 */ /* 0x000fe2000fffe1ff */
[----:B------:R-:W-:Y:S01]  /*14a0*/  UMOV UR8, UR11 ;  /* 0x0000000b00087c82 */ /* 0x000fe20008000000 */
[----:B------:R-:W-:Y:S02]  /*14b0*/  UIADD3 UR11, UPT, UPT, -UR5, URZ, URZ ;  /* 0x000000ff050b7290 */ /* 0x000fe4000fffe1ff */
[----:B------:R-:W-:-:S03]  /*14c0*/  USHF.R.U32.HI UR8, URZ, UR9, UR8 ;  /* 0x00000009ff087299 */ /* 0x000fc60008011608 */
[----:B------:R-:W-:Y:S01]  /*14d0*/  @!UP0 UMOV UR7, UR13 ;  /* 0x0000000d00078c82 */ /* 0x000fe20008000000 */
[----:B------:R-:W-:Y:S02]  /*14e0*/  UIMAD UR20, UR14, UR10, UR20 ;  /* 0x0000000a0e1472a4 */ /* 0x000fe4000f8e0214 */
[----:B------:R-:W-:Y:S02]  /*14f0*/  USEL UR8, UR4, UR8, !UP2 ;  /* 0x0000000804087287 */ /* 0x000fe4000d000000 */
[----:B------:R-:W-:Y:S02]  /*1500*/  @!UP0 USHF.R.U32.HI UR7, URZ, UR9, UR7 ;  /* 0x00000009ff078299 */ /* 0x000fe40008011607 */
[----:B------:R-:W-:Y:S02]  /*1510*/  UIADD3 UR9, UPT, UPT, -UR8, URZ, URZ ;  /* 0x000000ff08097290 */ /* 0x000fe4000fffe1ff */
[----:B------:R-:W-:Y:S02]  /*1520*/  @!UP0 USEL UR7, UR5, UR7, !UP2 ;  /* 0x0000000705078287 */ /* 0x000fe4000d000000 */
[----:B------:R-:W-:-:S02]  /*1530*/  UIMAD UR9, UR21, UR9, UR4 ;  /* 0x00000009150972a4 */ /* 0x000fc4000f8e0204 */
[----:B------:R-:W-:Y:S02]  /*1540*/  @!UP0 UIADD3 UR8, UPT, UPT, UR8, -UR7, URZ ;  /* 0x8000000708088290 */ /* 0x000fe4000fffe0ff */
[----:B------:R-:W-:Y:S02]  /*1550*/  @!UP0 UIMAD UR6, UR9, UR6, UR7 ;  /* 0x00000006090682a4 */ /* 0x000fe4000f8e0207 */
[----:B------:R-:W-:Y:S02]  /*1560*/  @!UP0 UIMAD UR4, UR8, UR21, UR5 ;  /* 0x00000015080482a4 */ /* 0x000fe4000f8e0205 */
[----:B------:R-:W-:Y:S02]  /*1570*/  UIMAD UR16, UR28, UR11, UR16 ;  /* 0x0000000b1c1072a4 */ /* 0x000fe4000f8e0210 */
[----:B------:R-:W-:Y:S01]  /*1580*/  UIMAD UR20, UR4, UR14, UR20 ;  /* 0x0000000e041472a4 */ /* 0x000fe2000f8e0214 */
[----:B------:R-:W-:Y:S02]  /*1590*/  @!UP0 UMOV UR5, UR6 ;  /* 0x0000000600058c82 */ /* 0x000fe40008000000 */
[----:B------:R-:W-:-:S12]  /*15a0*/  UIMAD UR16, UR5, UR28, UR16 ;  /* 0x0000001c051072a4 */ /* 0x000fd8000f8e0210 */
.L_x_18:
[----:B------:R-:W-:Y:S02]  /*15b0*/  UISETP.NE.AND UP0, UPT, UR29, 0x1, UPT ;  /* 0x000000011d00788c */ /* 0x000fe4000bf05270 */
[----:B------:R-:W-:Y:S02]  /*15c0*/  ULOP3.LUT UR27, UR27, 0xffff, URZ, 0xc0, !UPT ;  /* 0x0000ffff1b1b7892 */ /* 0x000fe4000f8ec0ff */
[----:B------:R-:W-:Y:S02]  /*15d0*/  ULOP3.LUT UR26, UR26, 0xffff, URZ, 0xc0, !UPT ;  /* 0x0000ffff1a1a7892 */ /* 0x000fe4000f8ec0ff */
[----:B------:R-:W-:Y:S02]  /*15e0*/  UISETP.NE.AND UP1, UPT, UR17, 0x2, UPT ;  /* 0x000000021100788c */ /* 0x000fe4000bf25270 */
[----:B------:R-:W-:Y:S02]  /*15f0*/  ULOP3.LUT UR31, UR31, 0x400, URZ, 0xc0, !UPT ;  /* 0x000004001f1f7892 */ /* 0x000fe4000f8ec0ff */
[----:B------:R-:W-:-:S02]  /*1600*/  ULOP3.LUT UR30, UR30, 0x1000, URZ, 0xc0, !UPT ;  /* 0x000010001e1e7892 */ /* 0x000fc4000f8ec0ff */
[----:B------:R-:W-:Y:S02]  /*1610*/  USHF.L.U32 UR27, UR34, UR27, URZ ;  /* 0x0000001b221b7299 */ /* 0x000fe400080006ff */
[----:B------:R-:W-:Y:S01]  /*1620*/  USHF.L.U32 UR26, UR33, UR26, URZ ;  /* 0x0000001a211a7299 */ /* 0x000fe200080006ff */
[----:B------:R-:W-:Y:S11]  /*1630*/  BRA.U UP0, `(.L_x_19) ;  /* 0x0000000100447547 */ /* 0x000ff6000b800000 */
[----:B------:R-:W2:Y:S01]  /*1640*/  LDCU.128 UR8, c[0x0][0xb10] ;  /* 0x00016200ff0877ac */ /* 0x000ea20008000c00 */
[----:B------:R-:W3:Y:S01]  /*1650*/  LDCU UR12, c[0x0][0xb0c] ;  /* 0x00016180ff0c77ac */ /* 0x000ee20008000800 */
[----:B------:R-:W4:Y:S01]  /*1660*/  LDCU UR13, c[0x0][0xb20] ;  /* 0x00016400ff0d77ac */ /* 0x000f220008000800 */
[----:B--2---:R-:W-:Y:S02]  /*1670*/  UIMAD.WIDE.U32 UR6, UR16, UR8, URZ ;  /* 0x00000008100672a5 */ /* 0x004fe4000f8e00ff */
[----:B------:R-:W-:Y:S02]  /*1680*/  UIMAD.WIDE.U32 UR4, UR20, UR11, URZ ;  /* 0x0000000b140472a5 */ /* 0x000fe4000f8e00ff */
[----:B---3--:R-:W-:Y:S02]  /*1690*/  UISETP.NE.AND UP2, UPT, UR12, 0x1, UPT ;  /* 0x000000010c00788c */ /* 0x008fe4000bf45270 */
[----:B------:R-:W-:Y:S01]  /*16a0*/  UISETP.NE.AND UP0, UPT, UR10, 0x1, UPT ;  /* 0x000000010a00788c */ /* 0x000fe2000bf05270 */
[----:B------:R-:W-:-:S02]  /*16b0*/  UMOV UR6, UR7 ;  /* 0x0000000700067c82 */ /* 0x000fc40008000000 */
[----:B------:R-:W-:Y:S01]  /*16c0*/  UMOV UR4, UR5 ;  /* 0x0000000500047c82 */ /* 0x000fe20008000000 */
[----:B------:R-:W-:Y:S02]  /*16d0*/  USHF.R.U32.HI UR6, URZ, UR9, UR6 ;  /* 0x00000009ff067299 */ /* 0x000fe40008011606 */
[----:B----4-:R-:W-:Y:S02]  /*16e0*/  USHF.R.U32.HI UR4, URZ, UR13, UR4 ;  /* 0x0000000dff047299 */ /* 0x010fe40008011604 */
[----:B------:R-:W-:Y:S02]  /*16f0*/  USEL UR5, UR16, UR6, !UP2 ;  /* 0x0000000610057287 */ /* 0x000fe4000d000000 */
[----:B------:R-:W-:-:S04]  /*1700*/  USEL UR4, UR20, UR4, !UP0 ;  /* 0x0000000414047287 */ /* 0x000fc8000c000000 */
[----:B------:R-:W-:Y:S02]  /*1710*/  UIADD3 UR6, UPT, UPT, UR5, -UR4, URZ ;  /* 0x8000000405067290 */ /* 0x000fe4000fffe0ff */
[----:B------:R-:W-:Y:S02]  /*1720*/  UIADD3 UR4, UPT, UPT, -UR5, UR4, URZ ;  /* 0x0000000405047290 */ /* 0x000fe4000fffe1ff */
[----:B------:R-:W-:Y:S02]  /*1730*/  UIMAD UR20, UR6, UR10, UR20 ;  /* 0x0000000a061472a4 */ /* 0x000fe4000f8e0214 */
[----:B------:R-:W-:-:S12]  /*1740*/  UIMAD UR16, UR4, UR12, UR16 ;  /* 0x0000000c041072a4 */ /* 0x000fd8000f8e0210 */
.L_x_19:
[----:B------:R-:W-:Y:S05]  /*1750*/  BRA.U !UP5, `(.L_x_20) ;  /* 0x000000010d0c7547 */ /* 0x000fea000b800000 */
[----:B------:R-:W-:Y:S01]  /*1760*/  UCGABAR_WAIT ;  /* 0x0000000000007dc7 */ /* 0x000fe20008000000 */
[----:B------:R-:W-:Y:S01]  /*1770*/  CCTL.IVALL ;  /* 0x00000000ff00798f */ /* 0x000fe20002000000 */
[----:B------:R-:W-:Y:S05]  /*1780*/  BRA `(.L_x_21) ;  /* 0x0000000000047947 */ /* 0x000fea0003800000 */
.L_x_20:
[----:B------:R-:W-:Y:S06]  /*1790*/  BAR.SYNC.DEFER_BLOCKING 0x0 ;  /* 0x0000000000007b1d */ /* 0x000fec0000010000 */
.L_x_21:
[----:B------:R-:W-:Y:S05]  /*17a0*/  BRA.U UP1, `(.L_x_22) ;  /* 0x0000001101dc7547 */ /* 0x000fea000b800000 */
[----:B------:R-:W2:Y:S01]  /*17b0*/  LDCU UR7, c[0x0][0x38c] ;  /* 0x00007180ff0777ac */ /* 0x000ea20008000800 */
[----:B------:R-:W3:Y:S01]  /*17c0*/  S2UR UR8, SR_CgaCtaId ;  /* 0x00000000000879c3 */ /* 0x000ee20000008800 */
[----:B------:R-:W-:Y:S01]  /*17d0*/  PLOP3.LUT P1, PT, PT, PT, UP3, 0x80, 0x8 ;  /* 0x000000000008781c */ /* 0x000fe20003f2f038 */
[----:B------:R-:W-:Y:S01]  /*17e0*/  IMAD.MOV.U32 R12, RZ, RZ, 0x1 ;  /* 0x00000001ff0c7424 */ /* 0x000fe200078e00ff */
[----:B------:R-:W-:Y:S01]  /*17f0*/  UISETP.NE.AND UP0, UPT, UR17, URZ, UPT ;  /* 0x000000ff1100728c */ /* 0x000fe2000bf05270 */
[----:B------:R-:W-:Y:S01]  /*1800*/  ISETP.EQ.OR P2, PT, R0, RZ, P3 ;  /* 0x000000ff0000720c */ /* 0x000fe20001f42670 */
[----:B------:R-:W-:Y:S01]  /*1810*/  UMOV UR21, 0x400 ;  /* 0x0000040000157882 */ /* 0x000fe20000000000 */
[----:B------:R-:W-:Y:S01]  /*1820*/  USHF.L.U32 UR5, UR32, 0x5, URZ ;  /* 0x0000000520057899 */ /* 0x000fe200080006ff */
[----:B------:R-:W-:Y:S01]  /*1830*/  PLOP3.LUT P1, PT, P1, PT, PT, 0x8, 0x80 ;  /* 0x000000000080781c */ /* 0x000fe20000f2e170 */
[----:B------:R-:W-:Y:S01]  /*1840*/  USEL UR25, UR53, 0x2, UP0 ;  /* 0x0000000235197887 */ /* 0x000fe20008000000 */
[----:B------:R-:W-:Y:S01]  /*1850*/  CS2R R10, SRZ ;  /* 0x00000000000a7805 */ /* 0x000fe2000001ff00 */
[----:B------:R-:W-:Y:S01]  /*1860*/  IMAD.MOV.U32 R9, RZ, RZ, RZ ;  /* 0x000000ffff097224 */ /* 0x000fe200078e00ff */
[----:B------:R-:W4:Y:S01]  /*1870*/  LDCU UR42, c[0x0][0x370] ;  /* 0x00006e00ff2a77ac */ /* 0x000f220008000800 */
[----:B------:R-:W-:Y:S01]  /*1880*/  IMAD.MOV.U32 R8, RZ, RZ, 0x1 ;  /* 0x00000001ff087424 */ /* 0x000fe200078e00ff */
[----:B------:R-:W1:Y:S01]  /*1890*/  LDCU.64 UR28, c[0x0][0x348] ;  /* 0x00006900ff1c77ac */ /* 0x000e620008000a00 */
[----:B--2---:R-:W-:-:S02]  /*18a0*/  UIADD3 UR6, UPT, UPT, UR7, 0x1f, URZ ;  /* 0x0000001f07067890 */ /* 0x004fc4000fffe0ff */
[----:B------:R-:W-:Y:S02]  /*18b0*/  UIADD3 UR48, UPT, UPT, UR7, 0x3e, URZ ;  /* 0x0000003e07307890 */ /* 0x000fe4000fffe0ff */
[----:B------:R-:W-:Y:S02]  /*18c0*/  USHF.R.S32.HI UR4, URZ, 0x1f, UR6 ;  /* 0x0000001fff047899 */ /* 0x000fe40008011406 */
[----:B---3--:R-:W-:Y:S02]  /*18d0*/  ULEA UR21, UR8, UR21, 0x18 ;  /* 0x0000001508157291 */ /* 0x008fe4000f8ec0ff */
[----:B------:R-:W-:Y:S02]  /*18e0*/  ULEA.HI UR4, UR4, UR6, URZ, 0x5 ;  /* 0x0000000604047291 */ /* 0x000fe4000f8f28ff */
[----:B------:R-:W-:Y:S02]  /*18f0*/  UIADD3 UR6, UPT, UPT, UR7, -0x1, URZ ;  /* 0xffffffff07067890 */ /* 0x000fe4000fffe0ff */
[----:B------:R-:W-:-:S02]  /*1900*/  USHF.R.S32.HI UR44, URZ, 0x5, UR4 ;  /* 0x00000005ff2c7899 */ /* 0x000fc40008011404 */
[----:B------:R-:W-:Y:S02]  /*1910*/  UISETP.GE.U32.AND UP1, UPT, UR6, -0x3f, UPT ;  /* 0xffffffc10600788c */ /* 0x000fe4000bf26070 */
[----:B------:R-:W-:Y:S02]  /*1920*/  UISETP.LT.U32.AND UP0, UPT, UR44, 0x4, UPT ;  /* 0x000000042c00788c */ /* 0x000fe4000bf01070 */
[----:B------:R-:W-:Y:S02]  /*1930*/  ULEA UR38, UR31, UR21, 0x2 ;  /* 0x000000151f267291 */ /* 0x000fe4000f8e10ff */
[----:B------:R-:W-:Y:S02]  /*1940*/  USEL UR43, UR44, 0x4, UP0 ;  /* 0x000000042c2b7887 */ /* 0x000fe40008000000 */
[----:B------:R-:W-:Y:S02]  /*1950*/  ULEA UR37, UR30, UR21, 0x2 ;  /* 0x000000151e257291 */ /* 0x000fe4000f8e10ff */
[----:B------:R-:W-:-:S02]  /*1960*/  UIADD3 UR24, UPT, UPT, UR43, -0x1, URZ ;  /* 0xffffffff2b187890 */ /* 0x000fc4000fffe0ff */
[----:B------:R-:W-:Y:S01]  /*1970*/  @UP1 UIADD3 UR24, UPT, UPT, UR43, URZ, URZ ;  /* 0x000000ff2b181290 */ /* 0x000fe2000fffe0ff */
[----:B------:R-:W2:Y:S01]  /*1980*/  LDCU UR41, c[0x0][0x374] ;  /* 0x00006e80ff2977ac */ /* 0x000ea20008000800 */
[----:B------:R-:W-:Y:S02]  /*1990*/  ULOP3.LUT UR47, UR5, 0x20, URZ, 0xe2, !UPT ;  /* 0x00000020052f7892 */ /* 0x000fe4000f8ee2ff */
[----:B------:R-:W-:Y:S02]  /*19a0*/  UIADD3 UR38, UPT, UPT, UR38, 0x8800, URZ ;  /* 0x0000880026267890 */ /* 0x000fe4000fffe0ff */
[----:B------:R-:W-:Y:S02]  /*19b0*/  UIADD3 UR37, UPT, UPT, UR37, 0x10800, URZ ;  /* 0x0001080025257890 */ /* 0x000fe4000fffe0ff */
[----:B------:R-:W-:Y:S02]  /*19c0*/  UIADD3 UR46, UPT, UPT, UR44, -UR43, URZ ;  /* 0x8000002b2c2e7290 */ /* 0x000fe4000fffe0ff */
[----:B------:R-:W-:Y:S01]  /*19d0*/  UIADD3 UR24, UPT, UPT, UR24, 0x1, URZ ;  /* 0x0000000118187890 */ /* 0x000fe2000fffe0ff */
[----:B-1--4-:R-:W-:-:S11]  /*19e0*/  UMOV UR7, URZ ;  /* 0x000000ff00077c82 */ /* 0x012fd60008000000 */
.L_x_42:
[----:B-1----:R-:W1:Y:S02]  /*19f0*/  S2UR UR4, SR_CgaCtaId ;  /* 0x00000000000479c3 */ /* 0x002e640000008800 */
[----:B-1----:R-:W-:-:S09]  /*1a00*/  UISETP.NE.AND UP0, UPT, UR4, URZ, UPT ;  /* 0x000000ff0400728c */ /* 0x002fd2000bf05270 */
[----:B------:R-:W-:Y:S05]  /*1a10*/  BRA.U UP0, `(.L_x_23) ;  /* 0x0000000100287547 */ /* 0x000fea000b800000 */
[----:B------:R-:W-:Y:S02]  /*1a20*/  LEA R0, R9, UR21, 0x3 ;  /* 0x0000001509007c11 */ /* 0x000fe4000f8e18ff */
[----:B------:R-:W-:-:S04]  /*1a30*/  SHF.L.U32 R3, R8, 0x1f, RZ ;  /* 0x0000001f08037819 */ /* 0x000fc800000006ff */
[----:B------:R-:W1:Y:S02]  /*1a40*/  SYNCS.PHASECHK.TRANS64.TRYWAIT P0, [R0+URZ+0x100], R3 ;  /* 0x00010003000075a7 */ /* 0x000e6400080011ff */
[----:B-1----:R-:W-:Y:S05]  /*1a50*/  @!P0 BRA `(.L_x_24) ;  /* 0x0000009c00848947 */ /* 0x002fea0003800000 */
.L_x_174:
[----:B------:R3:W-:Y:S01]  /*1a60*/  SYNCS.ARRIVE.TRANS64.A1T0 RZ, [R0+URZ+0xf0], RZ ;  /* 0x0000f0ff00ff79a7 */ /* 0x0007e200081000ff */
[----:B------:R-:W-:-:S05]  /*1a70*/  VIADD R9, R9, 0x1 ;  /* 0x0000000109097836 */ /* 0x000fca0000000000 */
[----:B------:R-:W-:-:S04]  /*1a80*/  ISETP.NE.AND P0, PT, R9, 0x2, PT ;  /* 0x000000020900780c */ /* 0x000fc80003f05270 */
[----:B-1----:R-:W-:Y:S02]  /*1a90*/  SEL R3, RZ, 0x1, P0 ;  /* 0x00000001ff037807 */ /* 0x002fe40000000000 */
[----:B------:R-:W-:Y:S02]  /*1aa0*/  SEL R9, R9, RZ, P0 ;  /* 0x000000ff09097207 */ /* 0x000fe40000000000 */
[----:B------:R-:W-:-:S07]  /*1ab0*/  LOP3.LUT R8, R8, R3, RZ, 0x3c, !PT ;  /* 0x0000000308087212 */ /* 0x000fce00078e3cff */
.L_x_23:
[----:B------:R-:W-:Y:S01]  /*1ac0*/  ULEA UR4, UR7, UR21, 0x3 ;  /* 0x0000001507047291 */ /* 0x000fe2000f8e18ff */
[----:B---3--:R-:W-:Y:S01]  /*1ad0*/  SHF.L.U32 R0, R12, 0x1f, RZ ;  /* 0x0000001f0c007819 */ /* 0x008fe200000006ff */
[----:B------:R-:W-:Y:S02]  /*1ae0*/  UISETP.GE.U32.AND UP0, UPT, UR48, 0x3f, UPT ;  /* 0x0000003f3000788c */ /* 0x000fe4000bf06070 */
[----:B------:R-:W-:Y:S02]  /*1af0*/  ULEA UR11, UR20, UR49, 0x1 ;  /* 0x00000031140b7291 */ /* 0x000fe4000f8e08ff */
[----:B------:R-:W-:Y:S02]  /*1b00*/  ULEA UR35, UR16, UR47, 0x6 ;  /* 0x0000002f10237291 */ /* 0x000fe4000f8e30ff */
[----:B------:R-:W-:Y:S01]  /*1b10*/  USHF.L.U32 UR11, UR11, 0x7, URZ ;  /* 0x000000070b0b7899 */ /* 0x000fe200080006ff */
[----:B------:R1:W3:Y:S01]  /*1b20*/  SYNCS.PHASECHK.TRANS64.TRYWAIT P0, [UR4+0x20], R0 ;  /* 0x00002000ff0075a7 */ /* 0x0002e20008001104 */
[----:B------:R-:W-:Y:S01]  /*1b30*/  UMOV UR6, URZ ;  /* 0x000000ff00067c82 */ /* 0x000fe20008000000 */
[----:B------:R-:W-:Y:S09]  /*1b40*/  BRA.U !UP0, `(.L_x_25) ;  /* 0x0000000108c87547 */ /* 0x000ff2000b800000 */
[----:B------:R-:W-:Y:S01]  /*1b50*/  UMOV UR13, URZ ;  /* 0x000000ff000d7c82 */ /* 0x000fe20008000000 */
[----:B------:R-:W-:-:S05]  /*1b60*/  UMOV UR4, UR7 ;  /* 0x0000000700047c82 */ /* 0x000fca0008000000 */
.L_x_31:
[----:B------:R-:W-:Y:S01]  /*1b70*/  ULEA UR33, UR4, UR21, 0x3 ;  /* 0x0000001504217291 */ /* 0x000fe2000f8e18ff */
[----:B---3--:R-:W-:Y:S01]  /*1b80*/  @!P3 MOV R2, 0xa000 ;  /* 0x0000a0000002b802 */ /* 0x008fe20000000f00 */
[----:B-1-3--:R-:W-:Y:S10]  /*1b90*/  @P0 BRA `(.L_x_26) ;  /* 0x00000000000c0947 */ /* 0x00aff40003800000 */
[----:B------:R-:W-:-:S04]  /*1ba0*/  SHF.L.U32 R3, R12, 0x1f, RZ ;  /* 0x0000001f0c037819 */ /* 0x000fc800000006ff */
[----:B------:R-:W3:Y:S02]  /*1bb0*/  SYNCS.PHASECHK.TRANS64.TRYWAIT P0, [UR33+0x20], R3 ;  /* 0x00002003ff0075a7 */ /* 0x000ee40008001121 */
[----:B---3--:R-:W-:Y:S05]  /*1bc0*/  @!P0 BRA `(.L_x_27) ;  /* 0x0000009c003c8947 */ /* 0x008fea0003800000 */
.L_x_26:
[----:B------:R3:W-:Y:S01]  /*1bd0*/  @!P3 SYNCS.ARRIVE.TRANS64 RZ, [UR33], R2 ;  /* 0x00000002ffffb9a7 */ /* 0x0007e20008000021 */
[----:B------:R-:W-:-:S04]  /*1be0*/  ULOP3.LUT UR5, UR25, 0x2, URZ, 0xfc, !UPT ;  /* 0x0000000219057892 */ /* 0x000fc8000f8efcff */
[----:B------:R-:W-:-:S09]  /*1bf0*/  UISETP.NE.AND UP0, UPT, UR5, 0x2, UPT ;  /* 0x000000020500788c */ /* 0x000fd2000bf05270 */
[----:B------:R-:W-:Y:S05]  /*1c00*/  BRA.U UP0, `(.L_x_28) ;  /* 0x0000000100047547 */ /* 0x000fea000b800000 */
[----:B--2---:R-:W-:Y:S05]  /*1c10*/  BPT.TRAP 0x1 ;  /* 0x000000040000795c */ /* 0x004fea0000300000 */
.L_x_28:
[----:B------:R-:W-:Y:S04]  /*1c20*/  BSSY.RECONVERGENT B0, `(.L_x_29) ;  /* 0x0000003000007945 */ /* 0x000fe80003800200 */
[----:B------:R-:W-:Y:S05]  /*1c30*/  @P2 BRA `(.L_x_30) ;  /* 0x0000000000042947 */ /* 0x000fea0003800000 */
[----:B--2---:R-:W-:Y:S05]  /*1c40*/  BPT.TRAP 0x1 ;  /* 0x000000040000795c */ /* 0x004fea0000300000 */
.L_x_30:
[----:B--2---:R-:W-:Y:S05]  /*1c50*/  BSYNC.RECONVERGENT B0 ;  /* 0x0000000000007941 */ /* 0x004fea0003800200 */
.L_x_29:
[----:B------:R-:W-:Y:S02]  /*1c60*/  UIADD3 UR5, UPT, UPT, UR4, 0x1, URZ ;  /* 0x0000000104057890 */ /* 0x000fe4000fffe0ff */
[----:B------:R-:W-:Y:S02]  /*1c70*/  USHF.L.U32 UR34, UR13, 0x5, URZ ;  /* 0x000000050d227899 */ /* 0x000fe400080006ff */
[----:B------:R-:W-:Y:S02]  /*1c80*/  UISETP.NE.AND UP0, UPT, UR5, 0x4, UPT ;  /* 0x000000040500788c */ /* 0x000fe4000bf05270 */
[----:B------:R-:W-:Y:S02]  /*1c90*/  UIADD3 UR13, UPT, UPT, UR13, 0x1, URZ ;  /* 0x000000010d0d7890 */ /* 0x000fe4000fffe0ff */
[----:B------:R-:W-:Y:S02]  /*1ca0*/  USEL UR6, URZ, 0x1, UP0 ;  /* 0x00000001ff067887 */ /* 0x000fe40008000000 */
[----:B------:R-:W-:-:S02]  /*1cb0*/  USEL UR7, UR5, URZ, UP0 ;  /* 0x000000ff05077287 */ /* 0x000fc40008000000 */
[----:B------:R-:W-:Y:S02]  /*1cc0*/  UIADD3 UR14, UP1, UPT, UR28, 0x80, URZ ;  /* 0x000000801c0e7890 */ /* 0x000fe4000ff3e0ff */
[----:B------:R-:W-:Y:S01]  /*1cd0*/  ULEA UR5, UR7, UR21, 0x3 ;  /* 0x0000001507057291 */ /* 0x000fe2000f8e18ff */
[----:B------:R-:W-:Y:S01]  /*1ce0*/  LOP3.LUT R12, R12, UR6, RZ, 0x3c, !PT ;  /* 0x000000060c0c7c12 */ /* 0x000fe2000f8e3cff */
[----:B------:R-:W-:Y:S02]  /*1cf0*/  ULEA UR6, UR4, UR31, 0xb ;  /* 0x0000001f04067291 */ /* 0x000fe4000f8e58ff */
[----:B------:R-:W-:Y:S01]  /*1d00*/  UIADD3.X UR15, UPT, UPT, URZ, UR29, URZ, UP1, !UPT ;  /* 0x0000001dff0f7290 */ /* 0x000fe20008ffe4ff */
[----:B-1----:R-:W-:Y:S01]  /*1d10*/  SHF.L.U32 R0, R12, 0x1f, RZ ;  /* 0x0000001f0c007819 */ /* 0x002fe200000006ff */
[----:B------:R-:W-:Y:S02]  /*1d20*/  ULEA UR6, UR6, UR21, 0x2 ;  /* 0x0000001506067291 */ /* 0x000fe4000f8e10ff */
[----:B------:R-:W-:Y:S01]  /*1d30*/  UPRMT UR16, URZ, 0x5410, UR27 ;  /* 0x00005410ff107896 */ /* 0x000fe2000800001b */
[----:B------:R4:W1:Y:S01]  /*1d40*/  SYNCS.PHASECHK.TRANS64.TRYWAIT P0, [UR5+0x20], R0 ;  /* 0x00002000ff0075a7 */ /* 0x0008620008001105 */
[----:B------:R-:W-:-:S02]  /*1d50*/  ULEA UR5, UR4, UR30, 0xd ;  /* 0x0000001e04057291 */ /* 0x000fc4000f8e68ff */
[----:B------:R-:W-:Y:S02]  /*1d60*/  UIADD3 UR4, UP0, UPT, UR28, 0x180, URZ ;  /* 0x000001801c047890 */ /* 0x000fe4000ff1e0ff */
[----:B------:R-:W-:Y:S02]  /*1d70*/  ULEA UR5, UR5, UR21, 0x2 ;  /* 0x0000001505057291 */ /* 0x000fe4000f8e10ff */
[----:B------:R-:W-:Y:S02]  /*1d80*/  UIADD3 UR32, UPT, UPT, UR6, 0x8800, URZ ;  /* 0x0000880006207890 */ /* 0x000fe4000fffe0ff */
[----:B------:R-:W-:Y:S02]  /*1d90*/  UIADD3 UR8, UPT, UPT, UR5, 0x10800, URZ ;  /* 0x0001080005087890 */ /* 0x000fe4000fffe0ff */
[----:B------:R-:W-:Y:S02]  /*1da0*/  UIADD3.X UR5, UPT, UPT, URZ, UR29, URZ, UP0, !UPT ;  /* 0x0000001dff057290 */ /* 0x000fe400087fe4ff */
[----:B------:R-:W-:-:S02]  /*1db0*/  UISETP.NE.AND UP0, UPT, UR13, UR24, UPT ;  /* 0x000000180d00728c */ /* 0x000fc4000bf05270 */
[----:B------:R-:W-:Y:S01]  /*1dc0*/  UPRMT UR6, URZ, 0x5410, UR26 ;  /* 0x00005410ff067896 */ /* 0x000fe2000800001a */
[----:B------:R-:W-:Y:S01]  /*1dd0*/  UMOV UR18, 0x0 ;  /* 0x0000000000127882 */ /* 0x000fe20000000000 */
[----:B------:R-:W-:Y:S01]  /*1de0*/  UMOV UR19, 0x10000000 ;  /* 0x1000000000137882 */ /* 0x000fe20000000000 */
[----:B------:R-:W-:Y:S01]  /*1df0*/  UMOV UR12, UR36 ;  /* 0x00000024000c7c82 */ /* 0x000fe20008000000 */
[----:B------:R-:W-:Y:S01]  /*1e00*/  UMOV UR9, UR33 ;  /* 0x0000002100097c82 */ /* 0x000fe20008000000 */
[----:B------:R-:W-:Y:S01]  /*1e10*/  UMOV UR10, UR34 ;  /* 0x00000022000a7c82 */ /* 0x000fe20008000000 */
[----:B------:R-:W-:Y:S03]  /*1e20*/  UTMALDG.3D.MULTICAST [UR32], [UR14], UR16, desc[UR18] ;  /* 0x000012200e0073b4 */ /* 0x000fe60008011810 */
[----:B------:R2:W-:Y:S02]  /*1e30*/  UTMALDG.3D.MULTICAST [UR8], [UR4], UR6, desc[UR18] ;  /* 0x00001208040073b4 */ /* 0x0005e40008011806 */
[----:B--2---:R-:W-:Y:S01]  /*1e40*/  UMOV UR6, UR24 ;  /* 0x0000001800067c82 */ /* 0x004fe20008000000 */
[----:B------:R-:W-:Y:S01]  /*1e50*/  UMOV UR4, UR7 ;  /* 0x0000000700047c82 */ /* 0x000fe20008000000 */
[----:B----4-:R-:W-:Y:S05]  /*1e60*/  BRA.U UP0, `(.L_x_31) ;  /* 0xfffffffd00407547 */ /* 0x010fea000b83ffff */
.L_x_25:
[----:B------:R-:W-:Y:S01]  /*1e70*/  ULEA UR4, UR7, UR21, 0x3 ;  /* 0x0000001507047291 */ /* 0x000fe2000f8e18ff */
[----:B-1----:R-:W-:Y:S01]  /*1e80*/  SHF.L.U32 R0, R12, 0x1f, RZ ;  /* 0x0000001f0c007819 */ /* 0x002fe200000006ff */
[----:B------:R-:W-:Y:S01]  /*1e90*/  @!P1 SYNCS.ARRIVE.TRANS64.A1T0 RZ, [UR21+0x88], RZ ;  /* 0x000088ffffff99a7 */ /* 0x000fe20008100015 */
[----:B------:R-:W-:-:S06]  /*1ea0*/  UISETP.GT.AND UP0, UPT, UR44, UR43, UPT ;  /* 0x0000002b2c00728c */ /* 0x000fcc000bf04270 */
[----:B---3--:R1:W3:Y:S03]  /*1eb0*/  SYNCS.PHASECHK.TRANS64.TRYWAIT P0, [UR4+0x20], R0 ;  /* 0x00002000ff0075a7 */ /* 0x0082e60008001104 */
[----:B------:R-:W-:Y:S05]  /*1ec0*/  BRA.U !UP0, `(.L_x_32) ;  /* 0x0000000108bc7547 */ /* 0x000fea000b800000 */
[----:B------:R-:W-:Y:S01]  /*1ed0*/  UIADD3 UR13, UPT, UPT, UR46, UR6, URZ ;  /* 0x000000062e0d7290 */ /* 0x000fe2000fffe0ff */
[----:B------:R-:W-:-:S11]  /*1ee0*/  UMOV UR4, UR7 ;  /* 0x0000000700047c82 */ /* 0x000fd60008000000 */
.L_x_38:
[----:B------:R-:W-:Y:S01]  /*1ef0*/  ULEA UR17, UR4, UR21, 0x3 ;  /* 0x0000001504117291 */ /* 0x000fe2000f8e18ff */
[----:B---3--:R-:W-:Y:S01]  /*1f00*/  @!P3 MOV R2, 0xa000 ;  /* 0x0000a0000002b802 */ /* 0x008fe20000000f00 */
[----:B-1-3--:R-:W-:Y:S10]  /*1f10*/  @P0 BRA `(.L_x_33) ;  /* 0x00000000000c0947 */ /* 0x00aff40003800000 */
[----:B------:R-:W-:-:S04]  /*1f20*/  SHF.L.U32 R3, R12, 0x1f, RZ ;  /* 0x0000001f0c037819 */ /* 0x000fc800000006ff */
[----:B------:R-:W3:Y:S02]  /*1f30*/  SYNCS.PHASECHK.TRANS64.TRYWAIT P0, [UR17+0x20], R3 ;  /* 0x00002003ff0075a7 */ /* 0x000ee40008001111 */
[----:B---3--:R-:W-:Y:S05]  /*1f40*/  @!P0 BRA `(.L_x_34) ;  /* 0x0000009800748947 */ /* 0x008fea0003800000 */
.L_x_33:
[----:B------:R3:W-:Y:S01]  /*1f50*/  @!P3 SYNCS.ARRIVE.TRANS64 RZ, [UR17], R2 ;  /* 0x00000002ffffb9a7 */ /* 0x0007e20008000011 */
[----:B------:R-:W-:-:S04]  /*1f60*/  ULOP3.LUT UR5, UR25, 0x2, URZ, 0xfc, !UPT ;  /* 0x0000000219057892 */ /* 0x000fc8000f8efcff */
[----:B------:R-:W-:-:S09]  /*1f70*/  UISETP.NE.AND UP0, UPT, UR5, 0x2, UPT ;  /* 0x000000020500788c */ /* 0x000fd2000bf05270 */
[----:B------:R-:W-:Y:S05]  /*1f80*/  BRA.U UP0, `(.L_x_35) ;  /* 0x0000000100047547 */ /* 0x000fea000b800000 */
[----:B--2---:R-:W-:Y:S05]  /*1f90*/  BPT.TRAP 0x1 ;  /* 0x000000040000795c */ /* 0x004fea0000300000 */
.L_x_35:
[----:B------:R-:W-:Y:S04]  /*1fa0*/  BSSY.RECONVERGENT B0, `(.L_x_36) ;  /* 0x0000003000007945 */ /* 0x000fe80003800200 */
[----:B------:R-:W-:Y:S05]  /*1fb0*/  @P2 BRA `(.L_x_37) ;  /* 0x0000000000042947 */ /* 0x000fea0003800000 */
[----:B--2---:R-:W-:Y:S05]  /*1fc0*/  BPT.TRAP 0x1 ;  /* 0x000000040000795c */ /* 0x004fea0000300000 */
.L_x_37:
[----:B--2---:R-:W-:Y:S05]  /*1fd0*/  BSYNC.RECONVERGENT B0 ;  /* 0x0000000000007941 */ /* 0x004fea0003800200 */
.L_x_36:
[----:B------:R-:W-:Y:S02]  /*1fe0*/  UIADD3 UR5, UPT, UPT, UR4, 0x1, URZ ;  /* 0x0000000104057890 */ /* 0x000fe4000fffe0ff */
[----:B------:R-:W-:Y:S02]  /*1ff0*/  UIADD3 UR14, UP1, UPT, UR28, 0x80, URZ ;  /* 0x000000801c0e7890 */ /* 0x000fe4000ff3e0ff */
[----:B------:R-:W-:Y:S02]  /*2000*/  UISETP.NE.AND UP0, UPT, UR5, 0x4, UPT ;  /* 0x000000040500788c */ /* 0x000fe4000bf05270 */
[----:B------:R-:W-:Y:S02]  /*2010*/  ULEA UR16, UR4, UR38, 0xd ;  /* 0x0000002604107291 */ /* 0x000fe4000f8e68ff */
[----:B------:R-:W-:Y:S02]  /*2020*/  USEL UR8, URZ, 0x1, UP0 ;  /* 0x00000001ff087887 */ /* 0x000fe40008000000 */
[----:B------:R-:W-:-:S02]  /*2030*/  USEL UR7, UR5, URZ, UP0 ;  /* 0x000000ff05077287 */ /* 0x000fc40008000000 */
[----:B------:R-:W-:Y:S02]  /*2040*/  UIADD3 UR22, UP0, UPT, UR28, 0x180, URZ ;  /* 0x000001801c167890 */ /* 0x000fe4000ff1e0ff */
[----:B------:R-:W-:Y:S01]  /*2050*/  ULEA UR5, UR7, UR21, 0x3 ;  /* 0x0000001507057291 */ /* 0x000fe2000f8e18ff */
[----:B------:R-:W-:Y:S01]  /*2060*/  LOP3.LUT R12, R12, UR8, RZ, 0x3c, !PT ;  /* 0x000000080c0c7c12 */ /* 0x000fe2000f8e3cff */
[----:B------:R-:W-:Y:S02]  /*2070*/  ULEA UR8, UR4, UR37, 0xf ;  /* 0x0000002504087291 */ /* 0x000fe4000f8e78ff */
[----:B------:R-:W-:Y:S01]  /*2080*/  USHF.L.U32 UR18, UR6, 0x5, URZ ;  /* 0x0000000506127899 */ /* 0x000fe200080006ff */
[----:B-1----:R-:W-:Y:S01]  /*2090*/  SHF.L.U32 R0, R12, 0x1f, RZ ;  /* 0x0000001f0c007819 */ /* 0x002fe200000006ff */
[----:B------:R-:W-:Y:S02]  /*20a0*/  UPRMT UR4, URZ, 0x5410, UR27 ;  /* 0x00005410ff047896 */ /* 0x000fe4000800001b */
[----:B------:R-:W-:Y:S01]  /*20b0*/  UIADD3.X UR15, UPT, UPT, URZ, UR29, URZ, UP1, !UPT ;  /* 0x0000001dff0f7290 */ /* 0x000fe20008ffe4ff */
[----:B------:R4:W1:Y:S01]  /*20c0*/  SYNCS.PHASECHK.TRANS64.TRYWAIT P0, [UR5+0x20], R0 ;  /* 0x00002000ff0075a7 */ /* 0x0008620008001105 */
[----:B------:R-:W-:-:S02]  /*20d0*/  UPRMT UR5, URZ, 0x5410, UR26 ;  /* 0x00005410ff057896 */ /* 0x000fc4000800001a */
[----:B------:R-:W-:Y:S01]  /*20e0*/  UIADD3.X UR23, UPT, UPT, URZ, UR29, URZ, UP0, !UPT ;  /* 0x0000001dff177290 */ /* 0x000fe200087fe4ff */
[----:B------:R-:W-:Y:S01]  /*20f0*/  UMOV UR32, 0x0 ;  /* 0x0000000000207882 */ /* 0x000fe20000000000 */
[----:B------:R-:W-:Y:S01]  /*2100*/  UMOV UR33, 0x10000000 ;  /* 0x1000000000217882 */ /* 0x000fe20000000000 */
[----:B------:R-:W-:Y:S01]  /*2110*/  UMOV UR19, UR35 ;  /* 0x0000002300137c82 */ /* 0x000fe20008000000 */
[----:B------:R-:W-:Y:S01]  /*2120*/  UMOV UR20, UR36 ;  /* 0x0000002400147c82 */ /* 0x000fe20008000000 */
[----:B------:R-:W-:Y:S01]  /*2130*/  UMOV UR12, UR36 ;  /* 0x00000024000c7c82 */ /* 0x000fe20008000000 */
[----:B------:R-:W-:Y:S01]  /*2140*/  UMOV UR9, UR17 ;  /* 0x0000001100097c82 */ /* 0x000fe20008000000 */
[----:B------:R-:W-:Y:S01]  /*2150*/  UMOV UR10, UR18 ;  /* 0x00000012000a7c82 */ /* 0x000fe20008000000 */
[----:B------:R2:W-:Y:S01]  /*2160*/  UTMALDG.3D.MULTICAST [UR16], [UR14], UR4, desc[UR32] ;  /* 0x000020100e0073b4 */ /* 0x0005e20008011804 */
[----:B------:R-:W-:-:S04]  /*2170*/  UIADD3 UR6, UPT, UPT, UR6, 0x1, URZ ;  /* 0x0000000106067890 */ /* 0x000fc8000fffe0ff */
[----:B------:R-:W-:Y:S01]  /*2180*/  UISETP.NE.AND UP0, UPT, UR6, UR13, UPT ;  /* 0x0000000d0600728c */ /* 0x000fe2000bf05270 */
[----:B------:R4:W-:Y:S01]  /*2190*/  UTMALDG.3D.MULTICAST [UR8], [UR22], UR5, desc[UR32] ;  /* 0x00002008160073b4 */ /* 0x0009e20008011805 */
[----:B--2---:R-:W-:-:S07]  /*21a0*/  UMOV UR4, UR7 ;  /* 0x0000000700047c82 */ /* 0x004fce0008000000 */
[----:B----4-:R-:W-:Y:S05]  /*21b0*/  BRA.U UP0, `(.L_x_38) ;  /* 0xfffffffd004c7547 */ /* 0x010fea000b83ffff */
.L_x_32:
[C---:B------:R-:W-:Y:S01]  /*21c0*/  LEA R3, R11.reuse, UR21, 0x3 ;  /* 0x000000150b037c11 */ /* 0x040fe2000f8e18ff */
[----:B------:R-:W-:Y:S01]  /*21d0*/  NOP ;  /* 0x0000000000007918 */ /* 0x000fe20000000000 */
[----:B-1----:R-:W-:Y:S02]  /*21e0*/  SHF.L.U32 R0, R10, 0x1f, RZ ;  /* 0x0000001f0a007819 */ /* 0x002fe400000006ff */
[----:B------:R-:W-:Y:S02]  /*21f0*/  LEA R5, R11, UR21, 0x4 ;  /* 0x000000150b057c11 */ /* 0x000fe4000f8e20ff */
[----:B---3--:R-:W1:Y:S02]  /*2200*/  SYNCS.PHASECHK.TRANS64.TRYWAIT P0, [R3+URZ+0x90], R0 ;  /* 0x00009000030075a7 */ /* 0x008e6400080011ff */
[----:B-1----:R-:W-:Y:S05]  /*2210*/  @!P0 BRA `(.L_x_39) ;  /* 0x0000009400d88947 */ /* 0x002fea0003800000 */
.L_x_177:
[----:B------:R-:W3:Y:S01]  /*2220*/  LDS.128 R4, [R5+0x120] ;  /* 0x0001200005047984 */ /* 0x000ee20000000c00 */
[----:B------:R-:W-:Y:S01]  /*2230*/  UISETP.GE.AND UP0, UPT, UR45, 0x1, UPT ;  /* 0x000000012d00788c */ /* 0x000fe2000bf06270 */
[----:B------:R-:W-:Y:S01]  /*2240*/  @!PT LDS RZ, [RZ] ;  /* 0x00000000fffff984 */ /* 0x000fe20000000800 */
[----:B------:R-:W-:Y:S01]  /*2250*/  @!PT LDS RZ, [RZ] ;  /* 0x00000000fffff984 */ /* 0x000fe20000000800 */
[----:B------:R-:W-:Y:S01]  /*2260*/  @!PT LDS RZ, [RZ] ;  /* 0x00000000fffff984 */ /* 0x000fe20000000800 */
[----:B------:R-:W-:Y:S01]  /*2270*/  @!PT LDS RZ, [RZ] ;  /* 0x00000000fffff984 */ /* 0x000fe20000000800 */
[----:B------:R4:W-:Y:S06]  /*2280*/  MEMBAR.ALL.CTA ;  /* 0x0000000000007992 */ /* 0x0009ec0000008000 */
[----:B----4-:R-:W4:Y:S01]  /*2290*/  FENCE.VIEW.ASYNC.S ;  /* 0x00000000000073c6 */ /* 0x010f220000000000 */
[----:B---3--:R-:W-:-:S13]  /*22a0*/  LOP3.LUT P0, RZ, R6, 0x1, RZ, 0xc0, !PT ;  /* 0x0000000106ff7812 */ /* 0x008fda000780c0ff */
[----:B----4-:R-:W-:Y:S01]  /*22b0*/  VOTEU.ANY UP1, P0 ;  /* 0x0000000000ff7886 */ /* 0x010fe20000020100 */
[----:B------:R-:W-:-:S13]  /*22c0*/  PLOP3.LUT P0, PT, PT, PT, UP1, 0x80, 0x8 ;  /* 0x000000000008781c */ /* 0x000fda0003f0f018 */
[----:B-1----:R-:W-:Y:S02]  /*22d0*/  @P0 LOP3.LUT R0, R5, 0xffff, RZ, 0xc0, !PT ;  /* 0x0000ffff05000812 */ /* 0x002fe400078ec0ff */
[----:B------:R-:W-:Y:S02]  /*22e0*/  @P0 MOV R2, R4 ;  /* 0x0000000400020202 */ /* 0x000fe40000000f00 */
[----:B------:R-:W-:Y:S01]  /*22f0*/  @P0 R2UR UR5, R0 ;  /* 0x00000000000502ca */ /* 0x000fe200000e0000 */
[----:B------:R-:W-:Y:S01]  /*2300*/  VIADD R0, R3, 0xa0 ;  /* 0x000000a003007836 */ /* 0x000fe20000000000 */
[----:B------:R-:W-:Y:S02]  /*2310*/  @P0 SHF.R.U32.HI R4, RZ, 0x10, R5 ;  /* 0x00000010ff040819 */ /* 0x000fe40000011605 */
[----:B------:R-:W-:Y:S02]  /*2320*/  @P0 R2UR UR6, R2 ;  /* 0x00000000020602ca */ /* 0x000fe400000e0000 */
[----:B------:R-:W-:-:S02]  /*2330*/  PRMT R0, RZ, 0x654, R0 ;  /* 0x00000654ff007816 */ /* 0x000fc40000000000 */
[----:B------:R-:W-:Y:S02]  /*2340*/  @P0 R2UR UR4, R4 ;  /* 0x00000000040402ca */ /* 0x000fe400000e0000 */
[----:B------:R1:W-:Y:S03]  /*2350*/  SYNCS.ARRIVE.TRANS64.RED.A1T0 RZ, [R0+URZ], RZ ;  /* 0x000000ff00ff79a7 */ /* 0x0003e600081004ff */
[----:B------:R-:W-:-:S04]  /*2360*/  @UP1 UMOV UR39, UR5 ;  /* 0x0000000500271c82 */ /* 0x000fc80008000000 */
[----:B------:R-:W-:-:S04]  /*2370*/  @UP1 UMOV UR40, UR6 ;  /* 0x0000000600281c82 */ /* 0x000fc80008000000 */
[----:B------:R-:W-:Y:S01]  /*2380*/  @UP1 UMOV UR36, UR4 ;  /* 0x0000000400241c82 */ /* 0x000fe20008000000 */
[----:B------:R-:W-:Y:S05]  /*2390*/  BRA.U !UP0, `(.L_x_40) ;  /* 0x0000000108d47547 */ /* 0x000fea000b800000 */
[----:B------:R-:W2:Y:S01]  /*23a0*/  LDCU.128 UR12, c[0x0][0xb10] ;  /* 0x00016200ff0c77ac */ /* 0x000ea20008000c00 */
[----:B------:R-:W3:Y:S01]  /*23b0*/  LDCU UR22, c[0x0][0xb20] ;  /* 0x00016400ff1677ac */ /* 0x000ee20008000800 */
[----:B------:R-:W4:Y:S01]  /*23c0*/  LDCU UR20, c[0x0][0xb0c] ;  /* 0x00016180ff1477ac */ /* 0x000f220008000800 */
[----:B------:R-:W1:Y:S01]  /*23d0*/  LDCU.64 UR8, c[0x0][0xb28] ;  /* 0x00016500ff0877ac */ /* 0x000e620008000a00 */
[----:B------:R-:W-:Y:S02]  /*23e0*/  UISETP.NE.AND UP3, UPT, UR45, 0x1, UPT ;  /* 0x000000012d00788c */ /* 0x000fe4000bf65270 */
[----:B--2---:R-:W-:Y:S02]  /*23f0*/  UIMAD.WIDE.U32 UR10, UR41, UR15, URZ ;  /* 0x0000000f290a72a5 */ /* 0x004fe4000f8e00ff */
[----:B------:R-:W-:Y:S02]  /*2400*/  UIMAD.WIDE.U32 UR4, UR42, UR12, URZ ;  /* 0x0000000c2a0472a5 */ /* 0x000fe4000f8e00ff */
[----:B------:R-:W-:-:S02]  /*2410*/  UISETP.NE.AND UP0, UPT, UR14, 0x1, UPT ;  /* 0x000000010e00788c */ /* 0x000fc4000bf05270 */
[----:B------:R-:W-:Y:S01]  /*2420*/  UIMAD.WIDE.U32 UR18, UR39, UR15, URZ ;  /* 0x0000000f271272a5 */ /* 0x000fe2000f8e00ff */
[----:B------:R-:W-:Y:S02]  /*2430*/  UMOV UR10, UR11 ;  /* 0x0000000b000a7c82 */ /* 0x000fe40008000000 */
[----:B------:R-:W-:Y:S01]  /*2440*/  UMOV UR4, UR5 ;  /* 0x0000000500047c82 */ /* 0x000fe20008000000 */
[----:B---3--:R-:W-:Y:S02]  /*2450*/  USHF.R.U32.HI UR10, URZ, UR22, UR10 ;  /* 0x00000016ff0a7299 */ /* 0x008fe4000801160a */
[----:B----4-:R-:W-:Y:S02]  /*2460*/  UISETP.NE.AND UP2, UPT, UR20, 0x1, UPT ;  /* 0x000000011400788c */ /* 0x010fe4000bf45270 */
[----:B------:R-:W-:Y:S02]  /*2470*/  USHF.R.U32.HI UR4, URZ, UR13, UR4 ;  /* 0x0000000dff047299 */ /* 0x000fe40008011604 */
[----:B------:R-:W-:-:S02]  /*2480*/  USEL UR5, UR41, UR10, !UP0 ;  /* 0x0000000a29057287 */ /* 0x000fc4000c000000 */
[----:B------:R-:W-:Y:S02]  /*2490*/  USEL UR6, UR42, UR4, !UP2 ;  /* 0x000000042a067287 */ /* 0x000fe4000d000000 */
[----:B-1----:R-:W-:Y:S01]  /*24a0*/  UIMAD.WIDE.U32 UR10, UR5, UR8, URZ ;  /* 0x00000008050a72a5 */ /* 0x002fe2000f8e00ff */
[----:B------:R-:W-:Y:S01]  /*24b0*/  UMOV UR4, UR19 ;  /* 0x0000001300047c82 */ /* 0x000fe20008000000 */
[----:B------:R-:W-:Y:S02]  /*24c0*/  UIMAD.WIDE.U32 UR16, UR40, UR12, URZ ;  /* 0x0000000c281072a5 */ /* 0x000fe4000f8e00ff */
[----:B------:R-:W-:-:S03]  /*24d0*/  UIMAD.WIDE.U32 UR18, UR6, UR8, URZ ;  /* 0x00000008061272a5 */ /* 0x000fc6000f8e00ff */
[----:B------:R-:W-:Y:S01]  /*24e0*/  UMOV UR10, UR11 ;  /* 0x0000000b000a7c82 */ /* 0x000fe20008000000 */
[----:B------:R-:W-:Y:S02]  /*24f0*/  USHF.R.U32.HI UR4, URZ, UR22, UR4 ;  /* 0x00000016ff047299 */ /* 0x000fe40008011604 */
[----:B------:R-:W-:Y:S01]  /*2500*/  @UP3 USHF.R.U32.HI UR5, URZ, UR9, UR10 ;  /* 0x00000009ff053299 */ /* 0x000fe2000801160a */
[----:B------:R-:W-:Y:S01]  /*2510*/  UMOV UR16, UR17 ;  /* 0x0000001100107c82 */ /* 0x000fe20008000000 */
[----:B------:R-:W-:Y:S01]  /*2520*/  UMOV UR18, UR19 ;  /* 0x0000001300127c82 */ /* 0x000fe20008000000 */
[----:B------:R-:W-:Y:S02]  /*2530*/  USHF.R.U32.HI UR13, URZ, UR13, UR16 ;  /* 0x0000000dff0d7299 */ /* 0x000fe40008011610 */
[----:B------:R-:W-:Y:S02]  /*2540*/  USEL UR4, UR39, UR4, !UP0 ;  /* 0x0000000427047287 */ /* 0x000fe4000c000000 */
[----:B------:R-:W-:-:S02]  /*2550*/  @UP3 USHF.R.U32.HI UR6, URZ, UR9, UR18 ;  /* 0x00000009ff063299 */ /* 0x000fc40008011612 */
[----:B------:R-:W-:Y:S02]  /*2560*/  UIMAD UR10, UR45, UR5, URZ ;  /* 0x000000052d0a72a4 */ /* 0x000fe4000f8e02ff */
[----:B------:R-:W-:Y:S02]  /*2570*/  USEL UR5, UR40, UR13, !UP2 ;  /* 0x0000000d28057287 */ /* 0x000fe4000d000000 */
[----:B------:R-:W-:Y:S02]  /*2580*/  UIMAD UR12, UR45, UR6, URZ ;  /* 0x000000062d0c72a4 */ /* 0x000fe4000f8e02ff */
[----:B------:R-:W-:Y:S02]  /*2590*/  UISETP.GE.AND UP0, UPT, UR4, UR10, UPT ;  /* 0x0000000a0400728c */ /* 0x000fe4000bf06270 */
[----:B------:R-:W-:Y:S02]  /*25a0*/  UIMAD.WIDE.U32 UR10, UR4, UR8, URZ ;  /* 0x00000008040a72a5 */ /* 0x000fe4000f8e00ff */
[----:B------:R-:W-:-:S02]  /*25b0*/  UISETP.GE.OR UP0, UPT, UR5, UR12, UP0 ;  /* 0x0000000c0500728c */ /* 0x000fc40008706670 */
        /* <DEDUP_REMOVED lines=19> */
.L_x_40:
[----:B------:R-:W3:Y:S02]  /*26f0*/  LDCU UR4, c[0x0][0xb30] ;  /* 0x00016600ff0477ac */ /* 0x000ee40008000800 */
[----:B---3--:R-:W-:-:S09]  /*2700*/  UISETP.NE.AND UP0, UPT, UR4, 0x1, UPT ;  /* 0x000000010400788c */ /* 0x008fd2000bf05270 */
[----:B------:R-:W-:Y:S05]  /*2710*/  BRA.U UP0, `(.L_x_41) ;  /* 0x0000000100447547 */ /* 0x000fea000b800000 */
[----:B------:R-:W3:Y:S01]  /*2720*/  LDCU.128 UR12, c[0x0][0xb10] ;  /* 0x00016200ff0c77ac */ /* 0x000ee20008000c00 */
[----:B------:R-:W4:Y:S01]  /*2730*/  LDCU UR10, c[0x0][0xb0c] ;  /* 0x00016180ff0a77ac */ /* 0x000f220008000800 */
[----:B------:R-:W1:Y:S01]  /*2740*/  LDCU UR6, c[0x0][0xb20] ;  /* 0x00016400ff0677ac */ /* 0x000e620008000800 */
[----:B---3--:R-:W-:Y:S02]  /*2750*/  UIMAD.WIDE.U32 UR8, UR40, UR12, URZ ;  /* 0x0000000c280872a5 */ /* 0x008fe4000f8e00ff */
[----:B------:R-:W-:Y:S02]  /*2760*/  UIMAD.WIDE.U32 UR4, UR39, UR15, URZ ;  /* 0x0000000f270472a5 */ /* 0x000fe4000f8e00ff */
[----:B----4-:R-:W-:Y:S02]  /*2770*/  UISETP.NE.AND UP2, UPT, UR10, 0x1, UPT ;  /* 0x000000010a00788c */ /* 0x010fe4000bf45270 */
[----:B------:R-:W-:Y:S01]  /*2780*/  UISETP.NE.AND UP0, UPT, UR14, 0x1, UPT ;  /* 0x000000010e00788c */ /* 0x000fe2000bf05270 */
[----:B------:R-:W-:-:S02]  /*2790*/  UMOV UR8, UR9 ;  /* 0x0000000900087c82 */ /* 0x000fc40008000000 */
[----:B------:R-:W-:Y:S01]  /*27a0*/  UMOV UR4, UR5 ;  /* 0x0000000500047c82 */ /* 0x000fe20008000000 */
[----:B------:R-:W-:Y:S02]  /*27b0*/  USHF.R.U32.HI UR13, URZ, UR13, UR8 ;  /* 0x0000000dff0d7299 */ /* 0x000fe40008011608 */
[----:B-1----:R-:W-:Y:S02]  /*27c0*/  USHF.R.U32.HI UR4, URZ, UR6, UR4 ;  /* 0x00000006ff047299 */ /* 0x002fe40008011604 */
[----:B------:R-:W-:Y:S02]  /*27d0*/  USEL UR5, UR40, UR13, !UP2 ;  /* 0x0000000d28057287 */ /* 0x000fe4000d000000 */
[----:B------:R-:W-:-:S04]  /*27e0*/  USEL UR4, UR39, UR4, !UP0 ;  /* 0x0000000427047287 */ /* 0x000fc8000c000000 */
[----:B------:R-:W-:Y:S02]  /*27f0*/  UIADD3 UR6, UPT, UPT, UR5, -UR4, URZ ;  /* 0x8000000405067290 */ /* 0x000fe4000fffe0ff */
[----:B------:R-:W-:Y:S02]  /*2800*/  UIADD3 UR4, UPT, UPT, -UR5, UR4, URZ ;  /* 0x0000000405047290 */ /* 0x000fe4000fffe1ff */
[----:B------:R-:W-:Y:S02]  /*2810*/  UIMAD UR39, UR6, UR14, UR39 ;  /* 0x0000000e062772a4 */ /* 0x000fe4000f8e0227 */
[----:B------:R-:W-:-:S12]  /*2820*/  UIMAD UR40, UR4, UR10, UR40 ;  /* 0x0000000a042872a4 */ /* 0x000fd8000f8e0228 */
.L_x_41:
[----:B------:R-:W-:Y:S01]  /*2830*/  VIADD R11, R11, 0x1 ;  /* 0x000000010b0b7836 */ /* 0x000fe20000000000 */
[----:B------:R-:W-:Y:S02]  /*2840*/  R2UR UR5, R66 ;  /* 0x00000000420572ca */ /* 0x000fe400000e0000 */
[----:B------:R-:W-:Y:S02]  /*2850*/  R2UR UR4, R65 ;  /* 0x00000000410472ca */ /* 0x000fe400000e0000 */
[C---:B------:R-:W-:Y:S02]  /*2860*/  ISETP.NE.AND P0, PT, R11.reuse, 0x2, PT ;  /* 0x000000020b00780c */ /* 0x040fe40003f05270 */
[----:B------:R-:W-:Y:S02]  /*2870*/  PLOP3.LUT P1, PT, PT, PT, PT, 0x80, 0x8 ;  /* 0x000000000008781c */ /* 0x000fe40003f2f070 */
[----:B------:R-:W-:Y:S02]  /*2880*/  SEL R3, RZ, 0x1, P0 ;  /* 0x00000001ff037807 */ /* 0x000fe40000000000 */
[----:B------:R-:W-:-:S02]  /*2890*/  SEL R11, R11, RZ, P0 ;  /* 0x000000ff0b0b7207 */ /* 0x000fc40000000000 */
[----:B------:R-:W-:Y:S01]  /*28a0*/  LOP3.LUT R10, R10, R3, RZ, 0x3c, !PT ;  /* 0x000000030a0a7212 */ /* 0x000fe200078e3cff */
[----:B------:R-:W-:Y:S02]  /*28b0*/  UIADD3 UR16, UPT, UPT, UR40, UR5, URZ ;  /* 0x0000000528107290 */ /* 0x000fe4000fffe0ff */
[----:B------:R-:W-:Y:S01]  /*28c0*/  UIADD3 UR20, UPT, UPT, UR39, UR4, URZ ;  /* 0x0000000427147290 */ /* 0x000fe2000fffe0ff */
[----:B------:R-:W-:Y:S11]  /*28d0*/  BRA.U UP1, `(.L_x_42) ;  /* 0xfffffff101447547 */ /* 0x000ff6000b83ffff */
[----:B------:R-:W-:Y:S01]  /*28e0*/  UIADD3 UR21, UPT, UPT, UR21, 0x20, URZ ;  /* 0x0000002015157890 */ /* 0x000fe2000fffe0ff */
[----:B------:R-:W-:-:S03]  /*28f0*/  SHF.L.U32 R3, R12, 0x1f, RZ ;  /* 0x0000001f0c037819 */ /* 0x000fc600000006ff */
[----:B------:R-:W-:-:S09]  /*2900*/  ULEA UR4, UR7, UR21, 0x3 ;  /* 0x0000001507047291 */ /* 0x000fd2000f8e18ff */
[----:B------:R-:W3:Y:S02]  /*2910*/  SYNCS.PHASECHK.TRANS64.TRYWAIT P0, [UR4], R3 ;  /* 0x00000003ff0075a7 */ /* 0x000ee40008001104 */
[----:B---3--:R-:W-:Y:S05]  /*2920*/  @!P0 BRA `(.L_x_43) ;  /* 0x0000009000288947 */ /* 0x008fea0003800000 */
.L_x_179:
[----:B------:R-:W-:-:S04]  /*2930*/  UIADD3 UR4, UPT, UPT, UR7, 0x1, URZ ;  /* 0x0000000107047890 */ /* 0x000fc8000fffe0ff */
[----:B------:R-:W-:-:S04]  /*2940*/  UISETP.NE.AND UP0, UPT, UR4, 0x4, UPT ;  /* 0x000000040400788c */ /* 0x000fc8000bf05270 */
[----:B------:R-:W-:Y:S02]  /*2950*/  USEL UR6, URZ, 0x1, UP0 ;  /* 0x00000001ff067887 */ /* 0x000fe40008000000 */
[----:B------:R-:W-:-:S04]  /*2960*/  USEL UR4, UR4, URZ, UP0 ;  /* 0x000000ff04047287 */ /* 0x000fc80008000000 */
[----:B------:R-:W-:Y:S01]  /*2970*/  ULEA UR5, UR4, UR21, 0x3 ;  /* 0x0000001504057291 */ /* 0x000fe2000f8e18ff */
[----:B------:R-:W-:-:S04]  /*2980*/  LOP3.LUT R2, R12, UR6, RZ, 0x3c, !PT ;  /* 0x000000060c027c12 */ /* 0x000fc8000f8e3cff */
[----:B-1----:R-:W-:-:S04]  /*2990*/  SHF.L.U32 R3, R2, 0x1f, RZ ;  /* 0x0000001f02037819 */ /* 0x002fc800000006ff */
[----:B------:R-:W1:Y:S02]  /*29a0*/  SYNCS.PHASECHK.TRANS64.TRYWAIT P0, [UR5], R3 ;  /* 0x00000003ff0075a7 */ /* 0x000e640008001105 */
[----:B-1----:R-:W-:Y:S05]  /*29b0*/  @!P0 BRA `(.L_x_44) ;  /* 0x00000090001c8947 */ /* 0x002fea0003800000 */
.L_x_181:
        /* <DEDUP_REMOVED lines=9> */
.L_x_183:
[----:B------:R-:W-:-:S04]  /*2a50*/  UIADD3 UR4, UPT, UPT, UR4, 0x1, URZ ;  /* 0x0000000104047890 */ /* 0x000fc8000fffe0ff */
[----:B------:R-:W-:-:S04]  /*2a60*/  UISETP.NE.AND UP0, UPT, UR4, 0x4, UPT ;  /* 0x000000040400788c */ /* 0x000fc8000bf05270 */
[----:B------:R-:W-:Y:S02]  /*2a70*/  USEL UR5, URZ, 0x1, UP0 ;  /* 0x00000001ff057887 */ /* 0x000fe40008000000 */
[----:B------:R-:W-:-:S04]  /*2a80*/  USEL UR4, UR4, URZ, UP0 ;  /* 0x000000ff04047287 */ /* 0x000fc80008000000 */
[----:B------:R-:W-:Y:S01]  /*2a90*/  ULEA UR4, UR4, UR21, 0x3 ;  /* 0x0000001504047291 */ /* 0x000fe2000f8e18ff */
[----:B-1----:R-:W-:-:S04]  /*2aa0*/  LOP3.LUT R3, R2, UR5, RZ, 0x3c, !PT ;  /* 0x0000000502037c12 */ /* 0x002fc8000f8e3cff */
[----:B------:R-:W-:Y:S01]  /*2ab0*/  SHF.L.U32 R3, R3, 0x1f, RZ ;  /* 0x0000001f03037819 */ /* 0x000fe200000006ff */
[----:B------:R-:W-:-:S07]  /*2ac0*/  IMAD.U32 R0, RZ, RZ, UR4 ;  /* 0x00000004ff007e24 */ /* 0x000fce000f8e00ff */
.L_x_46:
[----:B-1----:R1:W3:Y:S02]  /*2ad0*/  SYNCS.PHASECHK.TRANS64.TRYWAIT P0, [R0+URZ], R3 ;  /* 0x00000003000075a7 */ /* 0x0022e400080011ff */
[----:B---3--:R-:W-:Y:S05]  /*2ae0*/  @!P0 NANOSLEEP.SYNCS 0x989680 ;  /* 0x009896800000895d */ /* 0x008fea0003900000 */
[----:B------:R-:W3:Y:S02]  /*2af0*/  @!P0 SYNCS.PHASECHK.TRANS64 P0, [R0+URZ], R3 ;  /* 0x00000003000085a7 */ /* 0x000ee400080010ff */
[----:B--23--:R-:W-:Y:S05]  /*2b00*/  @P0 EXIT ;  /* 0x000000000000094d */ /* 0x00cfea0003800000 */
[----:B------:R-:W-:Y:S05]  /*2b10*/  BRA `(.L_x_46) ;  /* 0xfffffffc00ec7947 */ /* 0x000fea000383ffff */
.L_x_22:
[----:B------:R-:W2:Y:S02]  /*2b20*/  S2UR UR4, SR_CgaCtaId ;  /* 0x00000000000479c3 */ /* 0x000ea40000008800 */
[----:B--2---:R-:W-:-:S04]  /*2b30*/  UISETP.NE.AND UP0, UPT, UR4, URZ, UPT ;  /* 0x000000ff0400728c */ /* 0x004fc8000bf05270 */
[----:B------:R-:W-:-:S09]  /*2b40*/  UISETP.NE.OR UP0, UPT, UR17, 0x1, UP0 ;  /* 0x000000011100788c */ /* 0x000fd20008705670 */
[----:B------:R-:W-:Y:S05]  /*2b50*/  BRA.U UP0, `(.L_x_47) ;  /* 0x00000005004c7547 */ /* 0x000fea000b800000 */
[----:B------:R-:W2:Y:S01]  /*2b60*/  S2UR UR5, SR_CgaCtaId ;  /* 0x00000000000579c3 */ /* 0x000ea20000008800 */
[----:B------:R-:W-:Y:S01]  /*2b70*/  UMOV UR4, 0x400 ;  /* 0x0000040000047882 */ /* 0x000fe20000000000 */
[----:B------:R-:W-:Y:S01]  /*2b80*/  ISETP.GE.U32.AND P2, PT, R0, 0x4, PT ;  /* 0x000000040000780c */ /* 0x000fe20003f46070 */
[----:B------:R-:W-:Y:S01]  /*2b90*/  IMAD.MOV.U32 R12, RZ, RZ, 0x1 ;  /* 0x00000001ff0c7424 */ /* 0x000fe200078e00ff */
[----:B------:R-:W-:Y:S02]  /*2ba0*/  CS2R R10, SRZ ;  /* 0x00000000000a7805 */ /* 0x000fe4000001ff00 */
[----:B------:R-:W-:Y:S01]  /*2bb0*/  CS2R R8, SRZ ;  /* 0x0000000000087805 */ /* 0x000fe2000001ff00 */
[----:B--2---:R-:W-:-:S03]  /*2bc0*/  ULEA UR6, UR5, UR4, 0x18 ;  /* 0x0000000405067291 */ /* 0x004fc6000f8ec0ff */
[----:B------:R-:W-:-:S09]  /*2bd0*/  UMOV UR5, URZ ;  /* 0x000000ff00057c82 */ /* 0x000fd20008000000 */
.L_x_51:
[----:B------:R-:W-:Y:S02]  /*2be0*/  LEA R2, R8, UR6, 0x3 ;  /* 0x0000000608027c11 */ /* 0x000fe4000f8e18ff */
[----:B------:R-:W-:-:S03]  /*2bf0*/  SHF.L.U32 R5, R9, 0x1f, RZ ;  /* 0x0000001f09057819 */ /* 0x000fc600000006ff */
[----:B------:R-:W-:Y:S01]  /*2c00*/  VIADD R4, R2, 0x100 ;  /* 0x0000010002047836 */ /* 0x000fe20000000000 */
[----:B------:R-:W2:Y:S02]  /*2c10*/  SYNCS.PHASECHK.TRANS64.TRYWAIT P0, [R2+URZ+0xf0], R5 ;  /* 0x0000f005020075a7 */ /* 0x000ea400080011ff */
[----:B--2---:R-:W-:Y:S05]  /*2c20*/  @!P0 BRA `(.L_x_48) ;  /* 0x0000008c00b08947 */ /* 0x004fea0003800000 */
.L_x_184:
[----:B------:R-:W-:Y:S01]  /*2c30*/  ULEA UR4, UR5, UR6, 0x3 ;  /* 0x0000000605047291 */ /* 0x000fe2000f8e18ff */
[----:B------:R-:W-:Y:S02]  /*2c40*/  PRMT R4, RZ, 0x654, R4 ;  /* 0x00000654ff047816 */ /* 0x000fe40000000004 */
[----:B--2---:R-:W-:Y:S01]  /*2c50*/  SHF.L.U32 R5, R12, 0x1f, RZ ;  /* 0x0000001f0c057819 */ /* 0x004fe200000006ff */
[----:B------:R-:W-:Y:S01]  /*2c60*/  UIADD3 UR7, UPT, UPT, UR4, 0x90, URZ ;  /* 0x0000009004077890 */ /* 0x000fe2000fffe0ff */
[----:B------:R2:W-:Y:S05]  /*2c70*/  SYNCS.ARRIVE.TRANS64.RED.A1T0 RZ, [R4+URZ], RZ ;  /* 0x000000ff04ff79a7 */ /* 0x0005ea00081004ff */
[----:B------:R-:W-:Y:S01]  /*2c80*/  IMAD.U32 R7, RZ, RZ, UR7 ;  /* 0x00000007ff077e24 */ /* 0x000fe2000f8e00ff */
[----:B------:R-:W3:Y:S04]  /*2c90*/  SYNCS.PHASECHK.TRANS64.TRYWAIT P0, [UR4+0xa0], R5 ;  /* 0x0000a005ff0075a7 */ /* 0x000ee80008001104 */
[----:B------:R-:W-:Y:S01]  /*2ca0*/  PRMT R6, R0, 0x654, R7 ;  /* 0x0000065400067816 */ /* 0x000fe20000000007 */
[----:B--2---:R-:W-:Y:S01]  /*2cb0*/  @!P2 IMAD.MOV.U32 R4, RZ, RZ, 0x10 ;  /* 0x00000010ff04a424 */ /* 0x004fe200078e00ff */
[----:B---3--:R-:W-:Y:S06]  /*2cc0*/  @!P0 BRA `(.L_x_49) ;  /* 0x0000008c009c8947 */ /* 0x008fec0003800000 */
.L_x_186:
[----:B------:R-:W-:Y:S01]  /*2cd0*/  ULEA UR8, UR5, UR6, 0x4 ;  /* 0x0000000605087291 */ /* 0x000fe2000f8e20ff */
[----:B------:R-:W-:Y:S01]  /*2ce0*/  SEL R3, R6, R3, !P2 ;  /* 0x0000000306037207 */ /* 0x000fe20005000000 */
[----:B------:R-:W-:Y:S01]  /*2cf0*/  UIADD3 UR9, UPT, UPT, UR4, 0x90, URZ ;  /* 0x0000009004097890 */ /* 0x000fe2000fffe0ff */
[----:B--2---:R-:W-:Y:S01]  /*2d00*/  LEA R2, R11, UR6, 0x3 ;  /* 0x000000060b027c11 */ /* 0x004fe2000f8e18ff */
[----:B------:R-:W-:Y:S01]  /*2d10*/  UIADD3 UR8, UPT, UPT, UR8, 0x120, URZ ;  /* 0x0000012008087890 */ /* 0x000fe2000fffe0ff */
[----:B------:R-:W-:Y:S01]  /*2d20*/  SHF.L.U32 R5, R10, 0x1f, RZ ;  /* 0x0000001f0a057819 */ /* 0x000fe200000006ff */
[----:B------:R2:W-:Y:S01]  /*2d30*/  @!P2 SYNCS.ARRIVE.TRANS64.RED RZ, [R3+URZ], R4 ;  /* 0x0000000403ffa9a7 */ /* 0x0005e200080004ff */
[----:B------:R-:W-:Y:S01]  /*2d40*/  UIADD3 UR4, UPT, UPT, UR5, 0x1, URZ ;  /* 0x0000000105047890 */ /* 0x000fe2000fffe0ff */
[----:B------:R-:W-:-:S03]  /*2d50*/  VIADD R8, R8, 0x1 ;  /* 0x0000000108087836 */ /* 0x000fc60000000000 */
[----:B------:R-:W-:Y:S02]  /*2d60*/  UISETP.NE.AND UP0, UPT, UR4, 0x2, UPT ;  /* 0x000000020400788c */ /* 0x000fe4000bf05270 */
[----:B------:R-:W-:Y:S06]  /*2d70*/  UGETNEXTWORKID.BROADCAST [UR8], [UR9] ;  /* 0x00000000080073ca */ /* 0x000fec0008000100 */
[----:B------:R-:W-:Y:S01]  /*2d80*/  USEL UR7, URZ, 0x1, UP0 ;  /* 0x00000001ff077887 */ /* 0x000fe20008000000 */
[----:B------:R-:W-:Y:S01]  /*2d90*/  ISETP.NE.AND P0, PT, R8, 0x2, PT ;  /* 0x000000020800780c */ /* 0x000fe20003f05270 */
[----:B------:R-:W-:Y:S01]  /*2da0*/  USEL UR5, UR4, URZ, UP0 ;  /* 0x000000ff04057287 */ /* 0x000fe20008000000 */
[----:B------:R-:W3:Y:S03]  /*2db0*/  SYNCS.PHASECHK.TRANS64.TRYWAIT P1, [R2+URZ+0x90], R5 ;  /* 0x00009005020075a7 */ /* 0x000ee600080211ff */
[----:B------:R-:W-:Y:S01]  /*2dc0*/  LOP3.LUT R12, R12, UR7, RZ, 0x3c, !PT ;  /* 0x000000070c0c7c12 */ /* 0x000fe2000f8e3cff */
[----:B--23--:R-:W-:Y:S07]  /*2dd0*/  @!P1 BRA `(.L_x_50) ;  /* 0x0000008c00709947 */ /* 0x00cfee0003800000 */
.L_x_187:
[C---:B------:R-:W-:Y:S01]  /*2de0*/  LEA R4, R11.reuse, UR6, 0x4 ;  /* 0x000000060b047c11 */ /* 0x040fe2000f8e20ff */
[----:B--2---:R-:W-:Y:S01]  /*2df0*/  VIADD R2, R2, 0xa0 ;  /* 0x000000a002027836 */ /* 0x004fe20000000000 */
[----:B------:R-:W-:Y:S01]  /*2e00*/  SEL R8, R8, RZ, P0 ;  /* 0x000000ff08087207 */ /* 0x000fe20000000000 */
[----:B------:R-:W-:-:S03]  /*2e10*/  VIADD R11, R11, 0x1 ;  /* 0x000000010b0b7836 */ /* 0x000fc60000000000 */
[----:B------:R-:W2:Y:S01]  /*2e20*/  LDS.128 R4, [R4+0x120] ;  /* 0x0001200004047984 */ /* 0x000ea20000000c00 */
[----:B------:R-:W-:Y:S02]  /*2e30*/  PRMT R2, RZ, 0x654, R2 ;  /* 0x00000654ff027816 */ /* 0x000fe40000000002 */
[C---:B------:R-:W-:Y:S01]  /*2e40*/  ISETP.NE.AND P1, PT, R11.reuse, 0x2, PT ;  /* 0x000000020b00780c */ /* 0x040fe20003f25270 */
[----:B------:R-:W-:Y:S01]  /*2e50*/  @!PT LDS RZ, [RZ] ;  /* 0x00000000fffff984 */ /* 0x000fe20000000800 */
[----:B------:R-:W-:Y:S01]  /*2e60*/  @!PT LDS RZ, [RZ] ;  /* 0x00000000fffff984 */ /* 0x000fe20000000800 */
[----:B------:R-:W-:Y:S01]  /*2e70*/  @!PT LDS RZ, [RZ] ;  /* 0x00000000fffff984 */ /* 0x000fe20000000800 */
[----:B------:R-:W-:Y:S01]  /*2e80*/  @!PT LDS RZ, [RZ] ;  /* 0x00000000fffff984 */ /* 0x000fe20000000800 */
[----:B------:R3:W-:Y:S06]  /*2e90*/  MEMBAR.ALL.CTA ;  /* 0x0000000000007992 */ /* 0x0007ec0000008000 */
[----:B---3--:R-:W3:Y:S01]  /*2ea0*/  FENCE.VIEW.ASYNC.S ;  /* 0x00000000000073c6 */ /* 0x008ee20000000000 */
[----:B------:R-:W-:Y:S01]  /*2eb0*/  SEL R11, R11, RZ, P1 ;  /* 0x000000ff0b0b7207 */ /* 0x000fe20000800000 */
[----:B---3--:R3:W-:Y:S01]  /*2ec0*/  SYNCS.ARRIVE.TRANS64.RED.A1T0 RZ, [R2+URZ], RZ ;  /* 0x000000ff02ff79a7 */ /* 0x0087e200081004ff */
[----:B--2---:R-:W-:-:S02]  /*2ed0*/  LOP3.LUT P3, RZ, R6, 0x1, RZ, 0xc0, !PT ;  /* 0x0000000106ff7812 */ /* 0x004fc4000786c0ff */
[----:B------:R-:W-:-:S04]  /*2ee0*/  SEL R5, RZ, 0x1, P1 ;  /* 0x00000001ff057807 */ /* 0x000fc80000800000 */
[----:B------:R-:W-:Y:S02]  /*2ef0*/  LOP3.LUT R10, R10, R5, RZ, 0x3c, !PT ;  /* 0x000000050a0a7212 */ /* 0x000fe400078e3cff */
[----:B---3--:R-:W-:-:S04]  /*2f00*/  SEL R2, RZ, 0x1, P0 ;  /* 0x00000001ff027807 */ /* 0x008fc80000000000 */
[----:B------:R-:W-:Y:S01]  /*2f10*/  LOP3.LUT R9, R9, R2, RZ, 0x3c, !PT ;  /* 0x0000000209097212 */ /* 0x000fe200078e3cff */
[----:B------:R-:W-:Y:S06]  /*2f20*/  @P3 BRA `(.L_x_51) ;  /* 0xfffffffc002c3947 */ /* 0x000fec000383ffff */
[----:B------:R-:W-:Y:S01]  /*2f30*/  ULEA UR4, UR5, UR6, 0x3 ;  /* 0x0000000605047291 */ /* 0x000fe2000f8e18ff */
[----:B------:R-:W-:-:S08]  /*2f40*/  SHF.L.U32 R3, R12, 0x1f, RZ ;  /* 0x0000001f0c037819 */ /* 0x000fd000000006ff */
[----:B------:R-:W2:Y:S02]  /*2f50*/  SYNCS.PHASECHK.TRANS64 P0, [UR4+0xa0], R3 ;  /* 0x0000a003ff0075a7 */ /* 0x000ea40008001004 */
[----:B--2---:R-:W-:Y:S05]  /*2f60*/  @P0 BRA `(.L_x_52) ;  /* 0x0000000000080947 */ /* 0x004fea0003800000 */
[----:B------:R-:W2:Y:S02]  /*2f70*/  SYNCS.PHASECHK.TRANS64.TRYWAIT P0, [UR4+0xa0], R3 ;  /* 0x0000a003ff0075a7 */ /* 0x000ea40008001104 */
[----:B--2---:R-:W-:Y:S05]  /*2f80*/  @!P0 BRA `(.L_x_53) ;  /* 0x0000008c00188947 */ /* 0x004fea0003800000 */
.L_x_52:
[----:B------:R-:W-:-:S04]  /*2f90*/  UIADD3 UR7, UPT, UPT, UR5, 0x1, URZ ;  /* 0x0000000105077890 */ /* 0x000fc8000fffe0ff */
[----:B------:R-:W-:-:S04]  /*2fa0*/  UISETP.NE.AND UP0, UPT, UR7, 0x2, UPT ;  /* 0x000000020700788c */ /* 0x000fc8000bf05270 */
[----:B------:R-:W-:Y:S02]  /*2fb0*/  USEL UR8, URZ, 0x1, UP0 ;  /* 0x00000001ff087887 */ /* 0x000fe40008000000 */
[----:B------:R-:W-:-:S04]  /*2fc0*/  USEL UR7, UR7, URZ, UP0 ;  /* 0x000000ff07077287 */ /* 0x000fc80008000000 */
[----:B------:R-:W-:Y:S01]  /*2fd0*/  ULEA UR7, UR7, UR6, 0x3 ;  /* 0x0000000607077291 */ /* 0x000fe2000f8e18ff */
[----:B--2---:R-:W-:-:S04]  /*2fe0*/  LOP3.LUT R3, R12, UR8, RZ, 0x3c, !PT ;  /* 0x000000080c037c12 */ /* 0x004fc8000f8e3cff */
[----:B------:R-:W-:-:S04]  /*2ff0*/  SHF.L.U32 R0, R3, 0x1f, RZ ;  /* 0x0000001f03007819 */ /* 0x000fc800000006ff */
[----:B------:R-:W2:Y:S02]  /*3000*/  SYNCS.PHASECHK.TRANS64 P0, [UR7+0xa0], R0 ;  /* 0x0000a000ff0075a7 */ /* 0x000ea40008001007 */
[----:B-12---:R-:W-:Y:S05]  /*3010*/  @P0 EXIT ;  /* 0x000000000000094d */ /* 0x006fea0003800000 */
[----:B------:R-:W-:Y:S02]  /*3020*/  SHF.L.U32 R3, R3, 0x1f, RZ ;  /* 0x0000001f03037819 */ /* 0x000fe400000006ff */
[----:B------:R-:W-:-:S07]  /*3030*/  MOV R0, UR7 ;  /* 0x0000000700007c02 */ /* 0x000fce0008000f00 */
.L_x_54:
[----:B-1----:R1:W2:Y:S02]  /*3040*/  SYNCS.PHASECHK.TRANS64.TRYWAIT P0, [R0+URZ+0xa0], R3 ;  /* 0x0000a003000075a7 */ /* 0x0022a400080011ff */
[----:B--2---:R-:W-:Y:S05]  /*3050*/  @!P0 NANOSLEEP.SYNCS 0x989680 ;  /* 0x009896800000895d */ /* 0x004fea0003900000 */
[----:B------:R-:W2:Y:S02]  /*3060*/  @!P0 SYNCS.PHASECHK.TRANS64 P0, [R0+URZ+0xa0], R3 ;  /* 0x0000a003000085a7 */ /* 0x000ea400080010ff */
[----:B--2---:R-:W-:Y:S05]  /*3070*/  @P0 EXIT ;  /* 0x000000000000094d */ /* 0x004fea0003800000 */
[----:B------:R-:W-:Y:S05]  /*3080*/  BRA `(.L_x_54) ;  /* 0xfffffffc00ec7947 */ /* 0x000fea000383ffff */
.L_x_47:
[----:B------:R-:W-:Y:S05]  /*3090*/  BRA.U UP4, `(.L_x_55) ;  /* 0x0000000d04d87547 */ /* 0x000fea000b800000 */
[----:B------:R-:W2:Y:S01]  /*30a0*/  S2UR UR7, SR_CgaCtaId ;  /* 0x00000000000779c3 */ /* 0x000ea20000008800 */
[----:B------:R-:W-:Y:S01]  /*30b0*/  UMOV UR4, 0x40 ;  /* 0x0000004000047882 */ /* 0x000fe20000000000 */
[----:B------:R-:W-:Y:S01]  /*30c0*/  NOP ;  /* 0x0000000000007918 */ /* 0x000fe20000000000 */
[----:B------:R-:W-:Y:S01]  /*30d0*/  UMOV UR6, 0x400 ;  /* 0x0000040000067882 */ /* 0x000fe20000000000 */
[----:B--2---:R-:W-:Y:S02]  /*30e0*/  ULEA UR5, UR7, UR4, 0x18 ;  /* 0x0000000407057291 */ /* 0x004fe4000f8ec0ff */
[----:B------:R-:W-:-:S07]  /*30f0*/  ULEA UR6, UR7, UR6, 0x18 ;  /* 0x0000000607067291 */ /* 0x000fce000f8ec0ff */
[----:B------:R-:W2:Y:S02]  /*3100*/  LDS.U8 R0, [UR5+0x1c] ;  /* 0x00001c05ff007984 */ /* 0x000ea40008000000 */
[----:B--2---:R-:W-:-:S13]  /*3110*/  ISETP.NE.AND P0, PT, R0, RZ, PT ;  /* 0x000000ff0000720c */ /* 0x004fda0003f05270 */
[----:B------:R-:W-:Y:S05]  /*3120*/  @P0 BRA `(.L_x_56) ;  /* 0x0000000000580947 */ /* 0x000fea0003800000 */
[----:B------:R-:W-:-:S13]  /*3130*/  ELECT P0, URZ, PT ;  /* 0x0000000000ff782f */ /* 0x000fda0003800000 */
[----:B------:R-:W-:Y:S05]  /*3140*/  @!P0 BRA `(.L_x_57) ;  /* 0x0000000000608947 */ /* 0x000fea0003800000 */
[----:B------:R-:W-:Y:S01]  /*3150*/  UMOV UR4, 0x10 ;  /* 0x0000001000047882 */ /* 0x000fe20000000000 */
[----:B------:R-:W-:Y:S01]  /*3160*/  HFMA2 R0, -RZ, RZ, 0, 5.9604644775390625e-08 ;  /* 0x00000001ff007431 */ /* 0x000fe200000001ff */
[----:B------:R-:W-:-:S03]  /*3170*/  MOV R3, 0xffff ;  /* 0x0000ffff00037802 */ /* 0x000fc60000000f00 */
[----:B------:R-:W-:Y:S04]  /*3180*/  DEPBAR.LE SB2, 0x36 ;  /* 0x0000ad800000791a */ /* 0x000fe80000000000 */
[----:B------:R-:W2:Y:S02]  /*3190*/  UTCATOMSWS.FIND_AND_SET.ALIGN UP0, UR4, UR4 ;  /* 0x00000004000475e3 */ /* 0x000ea40008000800 */
[----:B--2---:R-:W-:Y:S01]  /*31a0*/  MOV R4, UR4 ;  /* 0x0000000400047c02 */ /* 0x004fe20008000f00 */
[----:B------:R-:W-:Y:S06]  /*31b0*/  BRA.U UP0, `(.L_x_58) ;  /* 0x0000000100187547 */ /* 0x000fec000b800000 */
.L_x_59:
[----:B------:R-:W-:Y:S05]  /*31c0*/  NANOSLEEP 0x64 ;  /* 0x000000640000795d */ /* 0x000fea0003800000 */
[----:B------:R-:W-:-:S05]  /*31d0*/  UMOV UR4, 0x10 ;  /* 0x0000001000047882 */ /* 0x000fca0000000000 */
[----:B------:R-:W-:Y:S04]  /*31e0*/  DEPBAR.LE SB2, 0x36 ;  /* 0x0000ad800000791a */ /* 0x000fe80000000000 */
[----:B------:R-:W2:Y:S02]  /*31f0*/  UTCATOMSWS.FIND_AND_SET.ALIGN UP0, UR4, UR4 ;  /* 0x00000004000475e3 */ /* 0x000ea40008000800 */
[----:B--2---:R-:W-:Y:S01]  /*3200*/  MOV R4, UR4 ;  /* 0x0000000400047c02 */ /* 0x004fe20008000f00 */
[----:B------:R-:W-:Y:S05]  /*3210*/  BRA.U !UP0, `(.L_x_59) ;  /* 0xfffffffd08e87547 */ /* 0x000fea000b83ffff */
.L_x_58:
[-C--:B------:R-:W-:Y:S02]  /*3220*/  SHF.L.U32 R3, R3, R4.reuse, RZ ;  /* 0x0000000403037219 */ /* 0x080fe400000006ff */
[----:B------:R-:W-:Y:S01]  /*3230*/  SHF.L.U32 R0, R0, R4, RZ ;  /* 0x0000000400007219 */ /* 0x000fe200000006ff */
[----:B------:R-:W-:Y:S02]  /*3240*/  IMAD.SHL.U32 R4, R4, 0x20, RZ ;  /* 0x0000002004047824 */ /* 0x000fe400078e00ff */
[----:B------:R2:W-:Y:S04]  /*3250*/  ATOMS.OR RZ, [UR5+0x14], R3 ;  /* 0x00001403ffff798c */ /* 0x0005e8000b000005 */
[----:B------:R2:W-:Y:S04]  /*3260*/  ATOMS.OR RZ, [UR5+0x18], R0 ;  /* 0x00001800ffff798c */ /* 0x0005e8000b000005 */
[----:B------:R2:W-:Y:S01]  /*3270*/  STS [UR6+0x140], R4 ;  /* 0x00014004ff007988 */ /* 0x0005e20008000806 */
[----:B------:R-:W-:Y:S05]  /*3280*/  BRA `(.L_x_57) ;  /* 0x0000000000107947 */ /* 0x000fea0003800000 */
.L_x_56:
[----:B------:R-:W-:Y:S02]  /*3290*/  MOV R0, 0xffffffff ;  /* 0xffffffff00007802 */ /* 0x000fe40000000f00 */
[----:B------:R-:W-:-:S03]  /*32a0*/  MOV R4, 0x32d0 ;  /* 0x000032d000047802 */ /* 0x000fc60000000f00 */
[----:B------:R2:W-:Y:S04]  /*32b0*/  STS [UR6+0x140], R0 ;  /* 0x00014000ff007988 */ /* 0x0005e80008000806 */
[----:B-12--5:R-:W-:Y:S05]  /*32c0*/  CALL.REL.NOINC `($__internal_1_$__cuda_sm10x_tcgen05_guardrail_trap_phase_invalid_during_alloc) ;  /* 0x0000009400107944 */ /* 0x026fea0003c00000 */
.L_x_57:
[----:B------:R-:W-:Y:S05]  /*32d0*/  WARPSYNC.ALL ;  /* 0x0000000000007948 */ /* 0x000fea0003800000 */
[----:B------:R-:W3:Y:S01]  /*32e0*/  S2UR UR4, SR_CgaCtaId ;  /* 0x00000000000479c3 */ /* 0x000ee20000008800 */
[----:B------:R-:W-:Y:S01]  /*32f0*/  UMOV UR26, 0x400 ;  /* 0x00000400001a7882 */ /* 0x000fe20000000000 */
[----:B------:R-:W-:-:S06]  /*3300*/  NOP ;  /* 0x0000000000007918 */ /* 0x000fcc0000000000 */
[----:B------:R-:W-:Y:S06]  /*3310*/  BAR.ARV 0x6, 0xa0 ;  /* 0x0182800000007b1d */ /* 0x000fec0000002000 */
[----:B------:R-:W4:Y:S01]  /*3320*/  LDCU UR5, c[0x0][0x38c] ;  /* 0x00007180ff0577ac */ /* 0x000f220008000800 */
[----:B------:R-:W-:Y:S01]  /*3330*/  LOP3.LUT R2, R2, 0xffff, RZ, 0xc0, !PT ;  /* 0x0000ffff02027812 */ /* 0x000fe200078ec0ff */
[----:B------:R-:W-:Y:S01]  /*3340*/  IMAD.MOV.U32 R11, RZ, RZ, 0x1 ;  /* 0x00000001ff0b7424 */ /* 0x000fe200078e00ff */
[----:B------:R-:W-:Y:S01]  /*3350*/  CS2R R8, SRZ ;  /* 0x0000000000087805 */ /* 0x000fe2000001ff00 */
[----:B------:R-:W1:Y:S01]  /*3360*/  LDCU UR7, c[0x0][0x38c] ;  /* 0x00007180ff0777ac */ /* 0x000e620008000800 */
[----:B------:R-:W-:Y:S01]  /*3370*/  R2UR UR27, R2 ;  /* 0x00000000021b72ca */ /* 0x000fe200000e0000 */
[----:B------:R-:W-:Y:S01]  /*3380*/  IMAD.MOV.U32 R10, RZ, RZ, RZ ;  /* 0x000000ffff0a7224 */ /* 0x000fe200078e00ff */
[----:B------:R-:W-:Y:S01]  /*3390*/  UMOV UR30, URZ ;  /* 0x000000ff001e7c82 */ /* 0x000fe20008000000 */
[----:B------:R-:W-:Y:S01]  /*33a0*/  UMOV UR24, URZ ;  /* 0x000000ff00187c82 */ /* 0x000fe20008000000 */
[----:B---3--:R-:W-:Y:S01]  /*33b0*/  ULEA UR26, UR4, UR26, 0x18 ;  /* 0x0000001a041a7291 */ /* 0x008fe2000f8ec0ff */
[----:B------:R-:W-:Y:S01]  /*33c0*/  UMOV UR38, 0x0 ;  /* 0x0000000000267882 */ /* 0x000fe20000000000 */
[----:B------:R-:W-:-:S02]  /*33d0*/  UMOV UR39, 0x4400910 ;  /* 0x0440091000277882 */ /* 0x000fc40000000000 */
[----:B------:R-:W-:Y:S02]  /*33e0*/  UIADD3 UR4, UPT, UPT, UR26, 0x8800, URZ ;  /* 0x000088001a047890 */ /* 0x000fe4000fffe0ff */
[----:B------:R-:W-:Y:S02]  /*33f0*/  UIADD3 UR6, UPT, UPT, UR26, 0x10800, URZ ;  /* 0x000108001a067890 */ /* 0x000fe4000fffe0ff */
[----:B----4-:R-:W-:Y:S01]  /*3400*/  UIADD3 UR5, UPT, UPT, UR5, 0x1f, URZ ;  /* 0x0000001f05057890 */ /* 0x010fe2000fffe0ff */
[----:B--2---:R-:W2:Y:S01]  /*3410*/  LDS R0, [UR26+0x140] ;  /* 0x0001401aff007984 */ /* 0x004ea20008000800 */
[----:B-1----:R-:W-:Y:S01]  /*3420*/  UMOV UR36, 0x0 ;  /* 0x0000000000247882 */ /* 0x002fe20000000000 */
[----:B------:R-:W-:Y:S01]  /*3430*/  UMOV UR37, 0x4400910 ;  /* 0x0440091000257882 */ /* 0x000fe20000000000 */
[----:B------:R-:W-:Y:S02]  /*3440*/  USHF.R.S32.HI UR40, URZ, 0x1f, UR5 ;  /* 0x0000001fff287899 */ /* 0x000fe40008011405 */
[----:B------:R-:W-:-:S02]  /*3450*/  UISETP.GE.AND UP4, UPT, UR7, 0x1, UPT ;  /* 0x000000010700788c */ /* 0x000fc4000bf86270 */
[----:B------:R-:W-:Y:S02]  /*3460*/  ULEA.HI UR40, UR40, UR5, URZ, 0x5 ;  /* 0x0000000528287291 */ /* 0x000fe4000f8f28ff */
[----:B------:R-:W-:Y:S02]  /*3470*/  USHF.R.U32.HI UR5, URZ, 0x4, UR4 ;  /* 0x00000004ff057899 */ /* 0x000fe40008011604 */
[----:B------:R-:W-:Y:S02]  /*3480*/  USHF.R.S32.HI UR40, URZ, 0x5, UR40 ;  /* 0x00000005ff287899 */ /* 0x000fe40008011428 */
[----:B------:R-:W-:Y:S02]  /*3490*/  USHF.R.U32.HI UR4, URZ, 0x4, UR6 ;  /* 0x00000004ff047899 */ /* 0x000fe40008011606 */
[----:B------:R-:W-:Y:S02]  /*34a0*/  UISETP.LT.AND UP0, UPT, UR40, 0x1, UPT ;  /* 0x000000012800788c */ /* 0x000fe4000bf01270 */
[----:B------:R-:W-:-:S02]  /*34b0*/  ULOP3.LUT UR5, UR5, 0x3fff, URZ, 0xc0, !UPT ;  /* 0x00003fff05057892 */ /* 0x000fc4000f8ec0ff */
[----:B------:R-:W-:Y:S02]  /*34c0*/  ULOP3.LUT UR4, UR4, 0x3fff, URZ, 0xc0, !UPT ;  /* 0x00003fff04047892 */ /* 0x000fe4000f8ec0ff */
[----:B------:R-:W-:Y:S02]  /*34d0*/  USEL UR41, UR40, 0x1, !UP0 ;  /* 0x0000000128297887 */ /* 0x000fe4000c000000 */
[----:B------:R-:W-:Y:S02]  /*34e0*/  ULOP3.LUT UR28, UR5, 0x10000, URZ, 0xfc, !UPT ;  /* 0x00010000051c7892 */ /* 0x000fe4000f8efcff */
[----:B------:R-:W-:Y:S02]  /*34f0*/  ULOP3.LUT UR29, UR4, 0x10000, URZ, 0xfc, !UPT ;  /* 0x00010000041d7892 */ /* 0x000fe4000f8efcff */
[----:B------:R-:W-:Y:S01]  /*3500*/  UIADD3 UR41, UPT, UPT, -UR41, URZ, URZ ;  /* 0x000000ff29297290 */ /* 0x000fe2000fffe1ff */
[----:B------:R-:W-:Y:S01]  /*3510*/  UMOV UR34, 0x0 ;  /* 0x0000000000227882 */ /* 0x000fe20000000000 */
[----:B------:R-:W-:Y:S01]  /*3520*/  UMOV UR35, 0x4400910 ;  /* 0x0440091000237882 */ /* 0x000fe20000000000 */
[----:B------:R-:W-:Y:S01]  /*3530*/  UMOV UR32, 0x0 ;  /* 0x0000000000207882 */ /* 0x000fe20000000000 */
[----:B------:R-:W-:Y:S01]  /*3540*/  UMOV UR33, 0x4400910 ;  /* 0x0440091000217882 */ /* 0x000fe20000000000 */
[----:B--2---:R-:W-:-:S15]  /*3550*/  R2UR UR42, R0 ;  /* 0x00000000002a72ca */ /* 0x004fde00000e0000 */
.L_x_66:
[----:B------:R-:W-:Y:S02]  /*3560*/  LEA R0, R10, UR26, 0x3 ;  /* 0x0000001a0a007c11 */ /* 0x000fe4000f8e18ff */
[----:B------:R-:W-:Y:S02]  /*3570*/  SHF.L.U32 R5, R9, 0x1f, RZ ;  /* 0x0000001f09057819 */ /* 0x000fe400000006ff */
[----:B------:R-:W-:Y:S01]  /*3580*/  PLOP3.LUT P0, PT, PT, PT, UP4, 0x80, 0x8 ;  /* 0x000000000008781c */ /* 0x000fe20003f0f048 */
[----:B------:R-:W-:Y:S01]  /*3590*/  VIADD R3, R0, 0xa0 ;  /* 0x000000a000037836 */ /* 0x000fe20000000000 */
[----:B-1----:R-:W1:Y:S02]  /*35a0*/  SYNCS.PHASECHK.TRANS64.TRYWAIT P1, [R0+URZ+0x90], R5 ;  /* 0x00009005000075a7 */ /* 0x002e6400080211ff */
[----:B-1-3--:R-:W-:Y:S09]  /*35b0*/  @!P1 BRA `(.L_x_60) ;  /* 0x0000008400a49947 */ /* 0x00aff20003800000 */
.L_x_189:
[----:B------:R-:W-:Y:S01]  /*35c0*/  LEA R4, R10, UR26, 0x4 ;  /* 0x0000001a0a047c11 */ /* 0x000fe2000f8e20ff */
[----:B------:R-:W-:Y:S01]  /*35d0*/  @UP4 ULEA UR4, UR24, UR26, 0x3 ;  /* 0x0000001a18044291 */ /* 0x000fe2000f8e18ff */
[----:B------:R-:W-:Y:S01]  /*35e0*/  PLOP3.LUT P2, PT, PT, PT, PT, 0x80, 0x8 ;  /* 0x000000000008781c */ /* 0x000fe20003f4f070 */
[----:B------:R-:W-:Y:S01]  /*35f0*/  ULEA UR31, UR30, UR26, 0x3 ;  /* 0x0000001a1e1f7291 */ /* 0x000fe2000f8e18ff */
[----:B------:R-:W-:Y:S02]  /*3600*/  PRMT R3, RZ, 0x654, R3 ;  /* 0x00000654ff037816 */ /* 0x000fe40000000003 */
[----:B-1----:R-:W1:Y:S01]  /*3610*/  LDS.128 R4, [R4+0x120] ;  /* 0x0001200004047984 */ /* 0x002e620000000c00 */
[----:B------:R-:W-:Y:S02]  /*3620*/  @P0 SHF.L.U32 R2, R8, 0x1f, RZ ;  /* 0x0000001f08020819 */ /* 0x000fe400000006ff */
[----:B------:R-:W-:Y:S01]  /*3630*/  SHF.L.U32 R0, R11, 0x1f, RZ ;  /* 0x0000001f0b007819 */ /* 0x000fe200000006ff */
[----:B------:R-:W-:Y:S01]  /*3640*/  @!PT LDS RZ, [RZ] ;  /* 0x00000000fffff984 */ /* 0x000fe20000000800 */
[----:B------:R-:W-:Y:S01]  /*3650*/  @!PT LDS RZ, [RZ] ;  /* 0x00000000fffff984 */ /* 0x000fe20000000800 */
[----:B------:R-:W-:Y:S01]  /*3660*/  @!PT LDS RZ, [RZ] ;  /* 0x00000000fffff984 */ /* 0x000fe20000000800 */
[----:B------:R-:W-:Y:S01]  /*3670*/  @!PT LDS RZ, [RZ] ;  /* 0x00000000fffff984 */ /* 0x000fe20000000800 */
[----:B------:R2:W-:Y:S06]  /*3680*/  MEMBAR.ALL.CTA ;  /* 0x0000000000007992 */ /* 0x0005ec0000008000 */
[----:B--2---:R-:W2:Y:S02]  /*3690*/  FENCE.VIEW.ASYNC.S ;  /* 0x00000000000073c6 */ /* 0x004ea40000000000 */
[----:B--2---:R2:W-:Y:S01]  /*36a0*/  SYNCS.ARRIVE.TRANS64.RED.A1T0 RZ, [R3+URZ], RZ ;  /* 0x000000ff03ff79a7 */ /* 0x0045e200081004ff */
[----:B------:R2:W3:Y:S01]  /*36b0*/  @P0 SYNCS.PHASECHK.TRANS64.TRYWAIT P2, [UR4], R2 ;  /* 0x00000002ff0005a7 */ /* 0x0004e20008041104 */
[----:B------:R-:W-:Y:S01]  /*36c0*/  ULEA.HI UR4, UR30, UR30, URZ, 0x1 ;  /* 0x0000001e1e047291 */ /* 0x000fe2000f8f08ff */
[----:B-1----:R-:W-:-:S03]  /*36d0*/  LOP3.LUT P1, RZ, R6, 0x1, RZ, 0xc0, !PT ;  /* 0x0000000106ff7812 */ /* 0x002fc6000782c0ff */
[----:B------:R-:W-:Y:S02]  /*36e0*/  USHF.L.U32 UR11, UR4, 0x7, URZ ;  /* 0x00000007040b7899 */ /* 0x000fe400080006ff */
[----:B------:R-:W-:Y:S02]  /*36f0*/  ULOP3.LUT UR4, UR4, 0xffe, URZ, 0xc0, !UPT ;  /* 0x00000ffe04047892 */ /* 0x000fe4000f8ec0ff */
[----:B------:R-:W-:Y:S02]  /*3700*/  ULOP3.LUT UR11, UR11, 0xffffff00, URZ, 0xc0, !UPT ;  /* 0xffffff000b0b7892 */ /* 0x000fe4000f8ec0ff */
[----:B------:R-:W-:Y:S02]  /*3710*/  UIADD3 UR4, UPT, UPT, -UR4, UR30, URZ ;  /* 0x0000001e04047290 */ /* 0x000fe4000fffe1ff */
[----:B------:R-:W-:Y:S01]  /*3720*/  UIADD3 UR11, UPT, UPT, UR42, UR11, URZ ;  /* 0x0000000b2a0b7290 */ /* 0x000fe2000fffe0ff */
[----:B------:R-:W1:Y:S03]  /*3730*/  SYNCS.PHASECHK.TRANS64.TRYWAIT P0, [UR31+0xd0], R0 ;  /* 0x0000d000ff0075a7 */ /* 0x000e66000800111f */
[----:B------:R-:W-:Y:S01]  /*3740*/  ULEA UR11, UR4, UR11, 0x14 ;  /* 0x0000000b040b7291 */ /* 0x000fe2000f8ea0ff */
[----:B-123--:R-:W-:Y:S11]  /*3750*/  @!P0 BRA `(.L_x_61) ;  /* 0x0000008400508947 */ /* 0x00eff60003800000 */
.L_x_191:
[----:B------:R-:W-:Y:S01]  /*3760*/  IADD3 R10, PT, PT, R10, 0x1, RZ ;  /* 0x000000010a0a7810 */ /* 0x000fe20007ffe0ff */
[----:B------:R-:W-:Y:S06]  /*3770*/  BRA.U !UP4, `(.L_x_62) ;  /* 0x000000010cc07547 */ /* 0x000fec000b800000 */
[----:B------:R-:W-:Y:S01]  /*3780*/  UPLOP3.LUT UP2, UPT, UPT, UPT, UPT, 0x40, 0x4 ;  /* 0x000000000004789c */ /* 0x000fe20003f4e870 */
[----:B------:R-:W-:Y:S01]  /*3790*/  UMOV UR23, UR41 ;  /* 0x0000002900177c82 */ /* 0x000fe20008000000 */
[----:B------:R-:W-:Y:S01]  /*37a0*/  UMOV UR22, UR40 ;  /* 0x0000002800167c82 */ /* 0x000fe20008000000 */
[----:B------:R-:W-:-:S08]  /*37b0*/  UMOV UR10, UR24 ;  /* 0x00000018000a7c82 */ /* 0x000fd00008000000 */
.L_x_65:
[----:B------:R-:W-:Y:S02]  /*37c0*/  UIADD3 UR23, UPT, UPT, UR23, 0x1, URZ ;  /* 0x0000000117177890 */ /* 0x000fe4000fffe0ff */
[----:B--2---:R-:W-:Y:S02]  /*37d0*/  ULEA UR5, UR10, UR26, 0x3 ;  /* 0x0000001a0a057291 */ /* 0x004fe4000f8e18ff */
[----:B------:R-:W-:Y:S01]  /*37e0*/  UISETP.NE.AND UP3, UPT, UR23, URZ, UPT ;  /* 0x000000ff1700728c */ /* 0x000fe2000bf65270 */
[----:B---3--:R-:W-:Y:S10]  /*37f0*/  @P2 BRA `(.L_x_63) ;  /* 0x00000000000c2947 */ /* 0x008ff40003800000 */
[----:B-1----:R-:W-:Y:S04]  /*3800*/  SHF.L.U32 R3, R8, 0x1f, RZ ;  /* 0x0000001f08037819 */ /* 0x002fe800000006ff */
[----:B------:R-:W1:Y:S02]  /*3810*/  SYNCS.PHASECHK.TRANS64.TRYWAIT P0, [UR5], R3 ;  /* 0x00000003ff0075a7 */ /* 0x000e640008001105 */
[----:B-1----:R-:W-:Y:S05]  /*3820*/  @!P0 BRA `(.L_x_64) ;  /* 0x0000008400348947 */ /* 0x002fea0003800000 */
.L_x_63:
[----:B------:R-:W-:Y:S01]  /*3830*/  UISETP.NE.AND UP0, UPT, UR22, 0x1, UPT ;  /* 0x000000011600788c */ /* 0x000fe2000bf05270 */
[----:B------:R-:W-:Y:S01]  /*3840*/  PLOP3.LUT P2, PT, PT, PT, PT, 0x80, 0x8 ;  /* 0x000000000008781c */ /* 0x000fe20003f4f070 */
[----:B------:R-:W-:Y:S02]  /*3850*/  UIADD3 UR4, UPT, UPT, UR10, 0x1, URZ ;  /* 0x000000010a047890 */ /* 0x000fe4000fffe0ff */
[----:B------:R-:W-:Y:S02]  /*3860*/  UIADD3 UR25, UPT, UPT, UR5, 0x20, URZ ;  /* 0x0000002005197890 */ /* 0x000fe4000fffe0ff */
[----:B------:R-:W-:Y:S01]  /*3870*/  UISETP.NE.AND UP1, UPT, UR4, 0x4, UPT ;  /* 0x000000040400788c */ /* 0x000fe2000bf25270 */
[----:B------:R-:W-:Y:S01]  /*3880*/  PLOP3.LUT P0, PT, PT, PT, UP0, 0x80, 0x8 ;  /* 0x000000000008781c */ /* 0x000fe20003f0f008 */
[----:B------:R-:W-:Y:S02]  /*3890*/  UIADD3 UR22, UPT, UPT, UR22, -0x1, URZ ;  /* 0xffffffff16167890 */ /* 0x000fe4000fffe0ff */
[----:B------:R-:W-:Y:S02]  /*38a0*/  USEL UR6, URZ, 0x1, UP1 ;  /* 0x00000001ff067887 */ /* 0x000fe40008800000 */
[----:B------:R-:W-:Y:S01]  /*38b0*/  USEL UR24, UR4, URZ, UP1 ;  /* 0x000000ff04187287 */ /* 0x000fe20008800000 */
[----:B------:R-:W-:Y:S01]  /*38c0*/  UMOV UR7, 0x40004040 ;  /* 0x4000404000077882 */ /* 0x000fe20000000000 */
[----:B------:R-:W-:Y:S02]  /*38d0*/  UMOV UR5, 0x40004040 ;  /* 0x4000404000057882 */ /* 0x000fe40000000000 */
[----:B------:R-:W-:Y:S01]  /*38e0*/  @UP0 ULEA UR4, UR24, UR26, 0x3 ;  /* 0x0000001a18040291 */ /* 0x000fe2000f8e18ff */
[----:B------:R-:W-:Y:S01]  /*38f0*/  LOP3.LUT R8, R8, UR6, RZ, 0x3c, !PT ;  /* 0x0000000608087c12 */ /* 0x000fe2000f8e3cff */
[----:B------:R-:W-:Y:S01]  /*3900*/  ULEA UR6, UR10, UR29, 0xb ;  /* 0x0000001d0a067291 */ /* 0x000fe2000f8e58ff */
[----:B------:R-:W-:Y:S02]  /*3910*/  UMOV UR21, 0x40004040 ;  /* 0x4000404000157882 */ /* 0x000fe40000000000 */
[----:B-1----:R-:W-:Y:S01]  /*3920*/  @P0 SHF.L.U32 R0, R8, 0x1f, RZ ;  /* 0x0000001f08000819 */ /* 0x002fe200000006ff */
[----:B------:R-:W-:Y:S02]  /*3930*/  UIADD3 UR20, UPT, UPT, UR6, 0x2, URZ ;  /* 0x0000000206147890 */ /* 0x000fe4000fffe0ff */
[----:B------:R-:W-:Y:S01]  /*3940*/  UIADD3 UR16, UPT, UPT, UR6, 0x4, URZ ;  /* 0x0000000406107890 */ /* 0x000fe2000fffe0ff */
[----:B------:R2:W3:Y:S01]  /*3950*/  @P0 SYNCS.PHASECHK.TRANS64.TRYWAIT P2, [UR4], R0 ;  /* 0x00000000ff0005a7 */ /* 0x0004e20008041104 */
[----:B------:R-:W-:Y:S02]  /*3960*/  ULEA UR4, UR10, UR28, 0x9 ;  /* 0x0000001c0a047291 */ /* 0x000fe4000f8e48ff */
[----:B------:R-:W-:Y:S02]  /*3970*/  UIADD3 UR12, UPT, UPT, UR6, 0x6, URZ ;  /* 0x00000006060c7890 */ /* 0x000fe4000fffe0ff */
[----:B------:R-:W-:Y:S02]  /*3980*/  UIADD3 UR18, UPT, UPT, UR4, 0x2, URZ ;  /* 0x0000000204127890 */ /* 0x000fe4000fffe0ff */
[----:B------:R-:W-:Y:S02]  /*3990*/  UIADD3 UR14, UPT, UPT, UR4, 0x4, URZ ;  /* 0x00000004040e7890 */ /* 0x000fe4000fffe0ff */
[----:B------:R-:W-:Y:S01]  /*39a0*/  UIADD3 UR8, UPT, UPT, UR4, 0x6, URZ ;  /* 0x0000000604087890 */ /* 0x000fe2000fffe0ff */
[----:B------:R2:W-:Y:S01]  /*39b0*/  UTCHMMA gdesc[UR4], gdesc[UR6], tmem[UR11], tmem[UR38], idesc[UR39], UP2 ;  /* 0x00ff2606040075ea */ /* 0x0005e2000900000b */
[----:B------:R-:W-:Y:S01]  /*39c0*/  UPLOP3.LUT UP2, UPT, UPT, UPT, UPT, 0x80, 0x8 ;  /* 0x000000000008789c */ /* 0x000fe20003f4f070 */
[----:B------:R-:W-:Y:S01]  /*39d0*/  UMOV UR19, 0x40004040 ;  /* 0x4000404000137882 */ /* 0x000fe20000000000 */
[----:B------:R-:W-:Y:S01]  /*39e0*/  UMOV UR17, 0x40004040 ;  /* 0x4000404000117882 */ /* 0x000fe20000000000 */
[----:B------:R2:W-:Y:S01]  /*39f0*/  UTCHMMA gdesc[UR18], gdesc[UR20], tmem[UR11], tmem[UR36], idesc[UR37], UPT ;  /* 0x00ff2414120075ea */ /* 0x0005e2000b80000b */
[----:B------:R-:W-:Y:S01]  /*3a00*/  UMOV UR15, 0x40004040 ;  /* 0x40004040000f7882 */ /* 0x000fe20000000000 */
[----:B------:R-:W-:Y:S01]  /*3a10*/  UMOV UR13, 0x40004040 ;  /* 0x40004040000d7882 */ /* 0x000fe20000000000 */
[----:B------:R-:W-:Y:S01]  /*3a20*/  UMOV UR9, 0x40004040 ;  /* 0x4000404000097882 */ /* 0x000fe20000000000 */
[----:B------:R2:W-:Y:S01]  /*3a30*/  UTCHMMA gdesc[UR14], gdesc[UR16], tmem[UR11], tmem[UR34], idesc[UR35], UPT ;  /* 0x00ff22100e0075ea */ /* 0x0005e2000b80000b */
[----:B------:R2:W-:Y:S01]  /*3a40*/  UTCHMMA gdesc[UR8], gdesc[UR12], tmem[UR11], tmem[UR32], idesc[UR33], UPT ;  /* 0x00ff200c080075ea */ /* 0x0005e2000b80000b */
[----:B------:R2:W-:Y:S01]  /*3a50*/  UTCBAR.MULTICAST [UR25], URZ, UR27 ;  /* 0x000000ff190073e9 */ /* 0x0005e2000800081b */
[----:B------:R-:W-:Y:S01]  /*3a60*/  UMOV UR10, UR24 ;  /* 0x00000018000a7c82 */ /* 0x000fe20008000000 */
[----:B------:R-:W-:Y:S05]  /*3a70*/  BRA.U UP3, `(.L_x_65) ;  /* 0xfffffffd03507547 */ /* 0x000fea000b83ffff */
.L_x_62:
[----:B--2---:R-:W-:Y:S01]  /*3a80*/  UIADD3 UR4, UPT, UPT, UR30, 0x1, URZ ;  /* 0x000000011e047890 */ /* 0x004fe2000fffe0ff */
[C---:B------:R-:W-:Y:S01]  /*3a90*/  ISETP.NE.AND P0, PT, R10.reuse, 0x2, PT ;  /* 0x000000020a00780c */ /* 0x040fe20003f05270 */
[----:B------:R-:W-:Y:S02]  /*3aa0*/  UIADD3 UR5, UPT, UPT, UR31, 0xb0, URZ ;  /* 0x000000b01f057890 */ /* 0x000fe4000fffe0ff */
[----:B------:R-:W-:Y:S01]  /*3ab0*/  UISETP.NE.AND UP0, UPT, UR4, 0x4, UPT ;  /* 0x000000040400788c */ /* 0x000fe2000bf05270 */
[----:B-1----:R-:W-:Y:S02]  /*3ac0*/  SEL R0, RZ, 0x1, P0 ;  /* 0x00000001ff007807 */ /* 0x002fe40000000000 */
[----:B------:R-:W-:Y:S01]  /*3ad0*/  SEL R10, R10, RZ, P0 ;  /* 0x000000ff0a0a7207 */ /* 0x000fe20000000000 */
[----:B------:R-:W-:Y:S01]  /*3ae0*/  USEL UR6, URZ, 0x1, UP0 ;  /* 0x00000001ff067887 */ /* 0x000fe20008000000 */
[----:B------:R-:W-:Y:S01]  /*3af0*/  LOP3.LUT R9, R9, R0, RZ, 0x3c, !PT ;  /* 0x0000000009097212 */ /* 0x000fe200078e3cff */
[----:B------:R-:W-:Y:S01]  /*3b00*/  USEL UR30, UR4, URZ, UP0 ;  /* 0x000000ff041e7287 */ /* 0x000fe20008000000 */
[----:B------:R1:W-:Y:S03]  /*3b10*/  UTCBAR [UR5], URZ ;  /* 0x000000ff050073e9 */ /* 0x0003e600080000ff */
[----:B------:R-:W-:Y:S01]  /*3b20*/  LOP3.LUT R11, R11, UR6, RZ, 0x3c, !PT ;  /* 0x000000060b0b7c12 */ /* 0x000fe2000f8e3cff */
[----:B------:R-:W-:Y:S07]  /*3b30*/  @P1 BRA `(.L_x_66) ;  /* 0xfffffff800881947 */ /* 0x000fee000383ffff */
[----:B------:R-:W2:Y:S01]  /*3b40*/  S2UR UR8, SR_CgaCtaId ;  /* 0x00000000000879c3 */ /* 0x000ea20000008800 */
[----:B------:R-:W-:Y:S01]  /*3b50*/  ELECT P0, URZ, PT ;  /* 0x0000000000ff782f */ /* 0x000fe20003800000 */
[----:B------:R-:W-:Y:S01]  /*3b60*/  IMAD.MOV.U32 R0, RZ, RZ, 0x1 ;  /* 0x00000001ff007424 */ /* 0x000fe200078e00ff */
[----:B------:R-:W-:Y:S01]  /*3b70*/  UIADD3 UR26, UPT, UPT, UR26, 0xd0, URZ ;  /* 0x000000d01a1a7890 */ /* 0x000fe2000fffe0ff */
[----:B------:R-:W-:Y:S01]  /*3b80*/  SHF.L.U32 R3, R11, 0x1f, RZ ;  /* 0x0000001f0b037819 */ /* 0x000fe200000006ff */
[----:B------:R-:W-:-:S03]  /*3b90*/  UMOV UR4, 0x40 ;  /* 0x0000004000047882 */ /* 0x000fc60000000000 */
[----:B------:R-:W-:Y:S01]  /*3ba0*/  UVIRTCOUNT.DEALLOC.SMPOOL 0x80 ;  /* 0x000000800000784c */ /* 0x000fe20000000000 */
[----:B--2---:R-:W-:Y:S02]  /*3bb0*/  ULEA UR8, UR8, UR4, 0x18 ;  /* 0x0000000408087291 */ /* 0x004fe4000f8ec0ff */
[----:B------:R-:W-:-:S07]  /*3bc0*/  ULEA UR4, UR30, UR26, 0x3 ;  /* 0x0000001a1e047291 */ /* 0x000fce000f8e18ff */
[----:B------:R2:W-:Y:S02]  /*3bd0*/  @P0 STS.U8 [UR8+0x1c], R0 ;  /* 0x00001c00ff000988 */ /* 0x0005e40008000008 */
[----:B------:R-:W4:Y:S02]  /*3be0*/  SYNCS.PHASECHK.TRANS64.TRYWAIT P0, [UR4], R3 ;  /* 0x00000003ff0075a7 */ /* 0x000f240008001104 */
[----:B--2-4-:R-:W-:Y:S05]  /*3bf0*/  @!P0 BRA `(.L_x_67) ;  /* 0x0000008000588947 */ /* 0x014fea0003800000 */
.L_x_194:
[----:B------:R-:W-:-:S04]  /*3c00*/  UIADD3 UR4, UPT, UPT, UR30, 0x1, URZ ;  /* 0x000000011e047890 */ /* 0x000fc8000fffe0ff */
[----:B------:R-:W-:-:S04]  /*3c10*/  UISETP.NE.AND UP0, UPT, UR4, 0x4, UPT ;  /* 0x000000040400788c */ /* 0x000fc8000bf05270 */
[----:B------:R-:W-:Y:S02]  /*3c20*/  USEL UR6, URZ, 0x1, UP0 ;  /* 0x00000001ff067887 */ /* 0x000fe40008000000 */
[----:B------:R-:W-:-:S04]  /*3c30*/  USEL UR4, UR4, URZ, UP0 ;  /* 0x000000ff04047287 */ /* 0x000fc80008000000 */
[----:B-1----:R-:W-:Y:S01]  /*3c40*/  ULEA UR5, UR4, UR26, 0x3 ;  /* 0x0000001a04057291 */ /* 0x002fe2000f8e18ff */
[----:B------:R-:W-:-:S04]  /*3c50*/  LOP3.LUT R2, R11, UR6, RZ, 0x3c, !PT ;  /* 0x000000060b027c12 */ /* 0x000fc8000f8e3cff */
[----:B--2---:R-:W-:-:S04]  /*3c60*/  SHF.L.U32 R3, R2, 0x1f, RZ ;  /* 0x0000001f02037819 */ /* 0x004fc800000006ff */
[----:B------:R-:W1:Y:S02]  /*3c70*/  SYNCS.PHASECHK.TRANS64.TRYWAIT P0, [UR5], R3 ;  /* 0x00000003ff0075a7 */ /* 0x000e640008001105 */
[----:B-1----:R-:W-:Y:S05]  /*3c80*/  @!P0 BRA `(.L_x_68) ;  /* 0x00000080004c8947 */ /* 0x002fea0003800000 */
.L_x_196:
        /* <DEDUP_REMOVED lines=9> */
.L_x_198:
[----:B------:R-:W-:-:S04]  /*3d20*/  UIADD3 UR4, UPT, UPT, UR4, 0x1, URZ ;  /* 0x0000000104047890 */ /* 0x000fc8000fffe0ff */
[----:B------:R-:W-:-:S04]  /*3d30*/  UISETP.NE.AND UP0, UPT, UR4, 0x4, UPT ;  /* 0x000000040400788c */ /* 0x000fc8000bf05270 */
[----:B------:R-:W-:Y:S02]  /*3d40*/  USEL UR5, URZ, 0x1, UP0 ;  /* 0x00000001ff057887 */ /* 0x000fe40008000000 */
[----:B------:R-:W-:-:S04]  /*3d50*/  USEL UR4, UR4, URZ, UP0 ;  /* 0x000000ff04047287 */ /* 0x000fc80008000000 */
[----:B------:R-:W-:Y:S01]  /*3d60*/  ULEA UR4, UR4, UR26, 0x3 ;  /* 0x0000001a04047291 */ /* 0x000fe2000f8e18ff */
[----:B-1----:R-:W-:-:S04]  /*3d70*/  LOP3.LUT R3, R2, UR5, RZ, 0x3c, !PT ;  /* 0x0000000502037c12 */ /* 0x002fc8000f8e3cff */
[----:B------:R-:W-:-:S04]  /*3d80*/  SHF.L.U32 R3, R3, 0x1f, RZ ;  /* 0x0000001f03037819 */ /* 0x000fc800000006ff */
[----:B------:R-:W1:Y:S02]  /*3d90*/  SYNCS.PHASECHK.TRANS64.TRYWAIT P0, [UR4], R3 ;  /* 0x00000003ff0075a7 */ /* 0x000e640008001104 */
[----:B-1----:R-:W-:Y:S05]  /*3da0*/  @!P0 BRA `(.L_x_70) ;  /* 0x0000008000348947 */ /* 0x002fea0003800000 */
.L_x_200:
[----:B------:R-:W-:Y:S01]  /*3db0*/  NOP ;  /* 0x0000000000007918 */ /* 0x000fe20000000000 */
[----:B-1----:R-:W1:Y:S01]  /*3dc0*/  LDS R0, [UR8+0x14] ;  /* 0x00001408ff007984 */ /* 0x002e620008000800 */
[----:B------:R-:W-:Y:S01]  /*3dd0*/  ULOP3.LUT UR4, UR42, 0xffff, URZ, 0xc0, !UPT ;  /* 0x0000ffff2a047892 */ /* 0x000fe2000f8ec0ff */
[----:B------:R-:W-:Y:S01]  /*3de0*/  UMOV UR5, 0xffff ;  /* 0x0000ffff00057882 */ /* 0x000fe20000000000 */
[----:B------:R-:W-:Y:S02]  /*3df0*/  UMOV UR6, 0x1 ;  /* 0x0000000100067882 */ /* 0x000fe40000000000 */
[----:B------:R-:W-:-:S04]  /*3e00*/  USHF.R.U32.HI UR4, URZ, 0x5, UR4 ;  /* 0x00000005ff047899 */ /* 0x000fc80008011604 */
[----:B------:R-:W-:Y:S02]  /*3e10*/  USHF.L.U32 UR5, UR5, UR4, URZ ;  /* 0x0000000405057299 */ /* 0x000fe400080006ff */
[----:B------:R-:W-:-:S04]  /*3e20*/  USHF.L.U32 UR4, UR6, UR4, URZ ;  /* 0x0000000406047299 */ /* 0x000fc800080006ff */
[----:B-1----:R-:W-:-:S04]  /*3e30*/  LOP3.LUT R0, R0, UR5, RZ, 0xc0, !PT ;  /* 0x0000000500007c12 */ /* 0x002fc8000f8ec0ff */
[----:B------:R-:W-:-:S13]  /*3e40*/  ISETP.NE.AND P0, PT, R0, UR5, PT ;  /* 0x0000000500007c0c */ /* 0x000fda000bf05270 */
[----:B------:R-:W-:Y:S05]  /*3e50*/  @P0 BRA `(.L_x_71) ;  /* 0x0000000000580947 */ /* 0x000fea0003800000 */
[----:B------:R-:W1:Y:S02]  /*3e60*/  LDS R0, [UR8+0x18] ;  /* 0x00001808ff007984 */ /* 0x000e640008000800 */
[----:B-1----:R-:W-:-:S04]  /*3e70*/  LOP3.LUT R0, R0, UR4, RZ, 0xc0, !PT ;  /* 0x0000000400007c12 */ /* 0x002fc8000f8ec0ff */
[----:B------:R-:W-:-:S13]  /*3e80*/  ISETP.NE.AND P0, PT, R0, UR4, PT ;  /* 0x0000000400007c0c */ /* 0x000fda000bf05270 */
[----:B------:R-:W-:Y:S05]  /*3e90*/  @P0 BRA `(.L_x_72) ;  /* 0x00000000003c0947 */ /* 0x000fea0003800000 */
[----:B------:R-:W1:Y:S01]  /*3ea0*/  S2R R2, SR_LANEID ;  /* 0x0000000000027919 */ /* 0x000e620000000000 */
[----:B------:R-:W-:Y:S01]  /*3eb0*/  ULOP3.LUT UR5, URZ, UR5, URZ, 0x33, !UPT ;  /* 0x00000005ff057292 */ /* 0x000fe2000f8e33ff */
[----:B------:R-:W-:Y:S01]  /*3ec0*/  LOP3.LUT R4, RZ, UR4, RZ, 0x33, !PT ;  /* 0x00000004ff047c12 */ /* 0x000fe2000f8e33ff */
[----:B------:R-:W-:Y:S02]  /*3ed0*/  VOTEU.ANY UR4, UPT, PT ;  /* 0x0000000000047886 */ /* 0x000fe400038e0100 */
[----:B------:R-:W-:Y:S01]  /*3ee0*/  UFLO.U32 UR4, UR4 ;  /* 0x00000004000472bd */ /* 0x000fe200080e0000 */
[----:B------:R-:W2:Y:S01]  /*3ef0*/  REDUX UR6, R4 ;  /* 0x00000000040673c4 */ /* 0x000ea20000000000 */
[----:B------:R-:W-:-:S06]  /*3f00*/  IMAD.U32 R0, RZ, RZ, UR5 ;  /* 0x00000005ff007e24 */ /* 0x000fcc000f8e00ff */
[----:B------:R4:W-:Y:S01]  /*3f10*/  UTCATOMSWS.AND URZ, UR5 ;  /* 0x0000000500ff79e3 */ /* 0x0009e20008000000 */
[----:B------:R-:W3:Y:S01]  /*3f20*/  REDUX UR7, R0 ;  /* 0x00000000000773c4 */ /* 0x000ee20000000000 */
[----:B-1----:R-:W-:Y:S01]  /*3f30*/  ISETP.EQ.U32.AND P0, PT, R2, UR4, PT ;  /* 0x0000000402007c0c */ /* 0x002fe2000bf02070 */
[----:B--2---:R-:W-:Y:S01]  /*3f40*/  IMAD.U32 R2, RZ, RZ, UR6 ;  /* 0x00000006ff027e24 */ /* 0x004fe2000f8e00ff */
[----:B---3--:R-:W-:-:S11]  /*3f50*/  MOV R3, UR7 ;  /* 0x0000000700037c02 */ /* 0x008fd60008000f00 */
[----:B------:R4:W-:Y:S04]  /*3f60*/  @P0 ATOMS.AND RZ, [UR8+0x14], R3 ;  /* 0x00001403ffff098c */ /* 0x0009e8000a800008 */
[----:B------:R4:W-:Y:S01]  /*3f70*/  @P0 ATOMS.AND RZ, [UR8+0x18], R2 ;  /* 0x00001802ffff098c */ /* 0x0009e2000a800008 */
[----:B------:R-:W-:Y:S05]  /*3f80*/  BRA `(.L_x_73) ;  /* 0x0000000000147947 */ /* 0x000fea0003800000 */
.L_x_72:
[----:B------:R-:W-:Y:S02]  /*3f90*/  MOV R2, 0x3fb0 ;  /* 0x00003fb000027802 */ /* 0x000fe40000000f00 */
[----:B---3-5:R-:W-:Y:S05]  /*3fa0*/  CALL.REL.NOINC `($__internal_0_$__cuda_sm10x_tcgen05_guardrail_trap_col_being_dealloced_not_returned_by_alloc) ;  /* 0x0000008400cc7944 */ /* 0x028fea0003c00000 */
[----:B------:R-:W-:Y:S05]  /*3fb0*/  BRA `(.L_x_73) ;  /* 0x0000000000087947 */ /* 0x000fea0003800000 */
.L_x_71:
[----:B------:R-:W-:Y:S02]  /*3fc0*/  MOV R2, 0x3fe0 ;  /* 0x00003fe000027802 */ /* 0x000fe40000000f00 */
[----:B---3-5:R-:W-:Y:S05]  /*3fd0*/  CALL.REL.NOINC `($__internal_2_$__cuda_sm10x_tcgen05_guardrail_trap_unallocated_columns_being_dealloced) ;  /* 0x0000008400d87944 */ /* 0x028fea0003c00000 */
.L_x_73:
[----:B------:R-:W-:Y:S01]  /*3fe0*/  NOP ;  /* 0x0000000000007918 */ /* 0x000fe20000000000 */
[----:B----4-:R-:W-:Y:S05]  /*3ff0*/  EXIT ;  /* 0x000000000000794d */ /* 0x010fea0003800000 */
.L_x_55:
[----:B------:R-:W-:-:S09]  /*4000*/  UISETP.NE.OR UP0, UPT, UR17, 0x3, !UP3 ;  /* 0x000000031100788c */ /* 0x000fd2000df05670 */
[----:B------:R-:W-:Y:S05]  /*4010*/  BRA.U UP0, `(.L_x_74) ;  /* 0x0000001500d87547 */ /* 0x000fea000b800000 */
[----:B------:R-:W2:Y:S01]  /*4020*/  S2UR UR10, SR_CgaCtaId ;  /* 0x00000000000a79c3 */ /* 0x000ea20000008800 */
[----:B------:R-:W3:Y:S01]  /*4030*/  LDCU UR46, c[0x0][0x370] ;  /* 0x00006e00ff2e77ac */ /* 0x000ee20008000800 */
[----:B------:R-:W-:Y:S01]  /*4040*/  HFMA2 R14, -RZ, RZ, 0, 0 ;  /* 0x00000000ff0e7431 */ /* 0x000fe200000001ff */
[----:B------:R-:W-:Y:S01]  /*4050*/  MOV R13, RZ ;  /* 0x000000ff000d7202 */ /* 0x000fe20000000f00 */
[----:B------:R-:W-:Y:S01]  /*4060*/  HFMA2 R7, -RZ, RZ, 0, 0.0078125 ;  /* 0x00002000ff077431 */ /* 0x000fe200000001ff */
[----:B------:R-:W3:Y:S03]  /*4070*/  LDCU.128 UR48, c[0x0][0xb10] ;  /* 0x00016200ff3077ac */ /* 0x000ee60008000c00 */
[----:B------:R-:W4:Y:S01]  /*4080*/  LDC.64 R16, c[0x0][0x348] ;  /* 0x0000d200ff107b82 */ /* 0x000f220000000a00 */
[----:B------:R-:W1:Y:S01]  /*4090*/  LDCU UR39, c[0x0][0x374] ;  /* 0x00006e80ff2777ac */ /* 0x000e620008000800 */
[----:B------:R-:W2:Y:S06]  /*40a0*/  LDCU UR15, c[0x0][0xb0c] ;  /* 0x00016180ff0f77ac */ /* 0x000eac0008000800 */
[----:B------:R-:W4:Y:S01]  /*40b0*/  LDC.64 R2, c[0x0][0x888] ;  /* 0x00022200ff027b82 */ /* 0x000f220000000a00 */
[----:B------:R-:W4:Y:S01]  /*40c0*/  LDCU UR54, c[0x0][0xb20] ;  /* 0x00016400ff3677ac */ /* 0x000f220008000800 */
[----:B------:R-:W4:Y:S06]  /*40d0*/  LDCU UR4, c[0x0][0xb30] ;  /* 0x00016600ff0477ac */ /* 0x000f2c0008000800 */
[----:B------:R-:W4:Y:S01]  /*40e0*/  LDC.64 R4, c[0x0][0x890] ;  /* 0x00022400ff047b82 */ /* 0x000f220000000a00 */
[----:B------:R-:W-:Y:S01]  /*40f0*/  UMOV UR21, 0x400 ;  /* 0x0000040000157882 */ /* 0x000fe20000000000 */
[----:B---3--:R-:W-:-:S02]  /*4100*/  UIMAD.WIDE.U32 UR6, UR46, UR48, URZ ;  /* 0x000000302e0672a5 */ /* 0x008fc4000f8e00ff */
[----:B-1----:R-:W-:Y:S02]  /*4110*/  UIMAD.WIDE.U32 UR8, UR39, UR51, URZ ;  /* 0x00000033270872a5 */ /* 0x002fe4000f8e00ff */
[----:B--2---:R-:W-:Y:S02]  /*4120*/  ULEA UR21, UR10, UR21, 0x18 ;  /* 0x000000150a157291 */ /* 0x004fe4000f8ec0ff */
[----:B------:R-:W-:Y:S02]  /*4130*/  UPLOP3.LUT UP1, UPT, UPT, UPT, UPT, 0x40, 0x4 ;  /* 0x000000000004789c */ /* 0x000fe40003f2e870 */
[----:B------:R-:W-:Y:S02]  /*4140*/  UIADD3 UR41, UPT, UPT, UR21, 0x40, URZ ;  /* 0x0000004015297890 */ /* 0x000fe4000fffe0ff */
[----:B------:R-:W-:Y:S02]  /*4150*/  UIADD3 UR33, UPT, UPT, UR21, 0x48, URZ ;  /* 0x0000004815217890 */ /* 0x000fe4000fffe0ff */
[----:B------:R-:W-:-:S02]  /*4160*/  UIADD3 UR25, UPT, UPT, UR21, 0x50, URZ ;  /* 0x0000005015197890 */ /* 0x000fc4000fffe0ff */
[----:B------:R-:W-:Y:S01]  /*4170*/  UIADD3 UR17, UPT, UPT, UR21, 0x58, URZ ;  /* 0x0000005815117890 */ /* 0x000fe2000fffe0ff */
[----:B------:R-:W-:Y:S01]  /*4180*/  UMOV UR6, UR7 ;  /* 0x0000000700067c82 */ /* 0x000fe20008000000 */
[----:B------:R-:W-:Y:S01]  /*4190*/  UMOV UR47, UR9 ;  /* 0x00000009002f7c82 */ /* 0x000fe20008000000 */
[----:B------:R-:W-:Y:S02]  /*41a0*/  UISETP.GE.AND UP0, UPT, UR45, 0x1, UPT ;  /* 0x000000012d00788c */ /* 0x000fe4000bf06270 */
[----:B------:R-:W-:Y:S01]  /*41b0*/  UISETP.NE.AND UP4, UPT, UR45, 0x1, UPT ;  /* 0x000000012d00788c */ /* 0x000fe2000bf85270 */
[----:B------:R-:W1:Y:S01]  /*41c0*/  LDCU.64 UR22, c[0x0][0xb28] ;  /* 0x00016500ff1677ac */ /* 0x000e620008000a00 */
[----:B------:R-:W-:Y:S02]  /*41d0*/  UISETP.NE.AND UP6, UPT, UR15, 0x1, UPT ;  /* 0x000000010f00788c */ /* 0x000fe4000bfc5270 */
[----:B------:R-:W-:Y:S02]  /*41e0*/  UISETP.NE.AND UP5, UPT, UR50, 0x1, UPT ;  /* 0x000000013200788c */ /* 0x000fe4000bfa5270 */
[----:B------:R-:W-:-:S02]  /*41f0*/  USHF.R.U32.HI UR52, URZ, UR49, UR6 ;  /* 0x00000031ff347299 */ /* 0x000fc40008011606 */
[----:B------:R-:W-:Y:S02]  /*4200*/  UPRMT UR37, UR10, 0x654, UR41 ;  /* 0x000006540a257896 */ /* 0x000fe40008000029 */
[----:B------:R-:W-:Y:S02]  /*4210*/  UPRMT UR31, UR10, 0x654, UR33 ;  /* 0x000006540a1f7896 */ /* 0x000fe40008000021 */
[----:B------:R-:W-:Y:S02]  /*4220*/  UPRMT UR30, UR10, 0x654, UR25 ;  /* 0x000006540a1e7896 */ /* 0x000fe40008000019 */
[----:B------:R-:W-:Y:S02]  /*4230*/  UPRMT UR29, UR10, 0x654, UR17 ;  /* 0x000006540a1d7896 */ /* 0x000fe40008000011 */
[----:B----4-:R-:W-:Y:S02]  /*4240*/  USHF.R.U32.HI UR47, URZ, UR54, UR47 ;  /* 0x00000036ff2f7299 */ /* 0x010fe4000801162f */
[----:B------:R-:W-:-:S11]  /*4250*/  UISETP.NE.AND UP3, UPT, UR4, 0x1, UPT ;  /* 0x000000010400788c */ /* 0x000fd6000bf65270 */
.L_x_89:
[C---:B------:R-:W-:Y:S02]  /*4260*/  LEA R12, R14.reuse, UR21, 0x3 ;  /* 0x000000150e0c7c11 */ /* 0x040fe4000f8e18ff */
[----:B------:R-:W-:Y:S02]  /*4270*/  SHF.L.U32 R9, R13, 0x1f, RZ ;  /* 0x0000001f0d097819 */ /* 0x000fe400000006ff */
[----:B------:R-:W-:Y:S02]  /*4280*/  LEA R10, R14, UR21, 0x4 ;  /* 0x000000150e0a7c11 */ /* 0x000fe4000f8e20ff */
[----:B--2---:R-:W2:Y:S02]  /*4290*/  SYNCS.PHASECHK.TRANS64.TRYWAIT P0, [R12+URZ+0x90], R9 ;  /* 0x000090090c0075a7 */ /* 0x004ea400080011ff */
[----:B--2---:R-:W-:Y:S05]  /*42a0*/  @!P0 BRA `(.L_x_75) ;  /* 0x0000007c000c8947 */ /* 0x004fea0003800000 */
.L_x_201:
[----:B--2---:R-:W2:Y:S01]  /*42b0*/  LDS.128 R8, [R10+0x120] ;  /* 0x000120000a087984 */ /* 0x004ea20000000c00 */
[----:B------:R-:W-:Y:S01]  /*42c0*/  UISETP.GE.AND UP0, UPT, UR45, 0x1, UPT ;  /* 0x000000012d00788c */ /* 0x000fe2000bf06270 */
[----:B------:R-:W-:Y:S01]  /*42d0*/  @!PT LDS RZ, [RZ] ;  /* 0x00000000fffff984 */ /* 0x000fe20000000800 */
[----:B------:R-:W-:Y:S01]  /*42e0*/  @!PT LDS RZ, [RZ] ;  /* 0x00000000fffff984 */ /* 0x000fe20000000800 */
[----:B------:R-:W-:Y:S01]  /*42f0*/  @!PT LDS RZ, [RZ] ;  /* 0x00000000fffff984 */ /* 0x000fe20000000800 */
[----:B------:R-:W-:Y:S01]  /*4300*/  @!PT LDS RZ, [RZ] ;  /* 0x00000000fffff984 */ /* 0x000fe20000000800 */
[----:B------:R3:W-:Y:S06]  /*4310*/  MEMBAR.ALL.CTA ;  /* 0x0000000000007992 */ /* 0x0007ec0000008000 */
[----:B---3--:R-:W3:Y:S01]  /*4320*/  FENCE.VIEW.ASYNC.S ;  /* 0x00000000000073c6 */ /* 0x008ee20000000000 */
[----:B--2---:R-:W-:Y:S11]  /*4330*/  LOP3.LUT P0, RZ, R10, 0x1, RZ, 0xc0, !PT ;  /* 0x000000010aff7812 */ /* 0x004ff6000780c0ff */
[----:B------:R-:W-:Y:S02]  /*4340*/  @!UPT UIADD3 URZ, UPT, UPT, URZ, URZ, URZ ;  /* 0x000000fffffff290 */ /* 0x000fe4000fffe0ff */
[----:B---3--:R-:W-:Y:S01]  /*4350*/  VOTEU.ANY UP2, P0 ;  /* 0x0000000000ff7886 */ /* 0x008fe20000040100 */
[----:B------:R-:W-:Y:S11]  /*4360*/  PLOP3.LUT P0, PT, PT, PT, UP2, 0x80, 0x8 ;  /* 0x000000000008781c */ /* 0x000ff60003f0f028 */
[----:B------:R-:W-:Y:S02]  /*4370*/  @!UPT UIADD3 URZ, UPT, UPT, URZ, URZ, URZ ;  /* 0x000000fffffff290 */ /* 0x000fe4000fffe0ff */
[----:B------:R-:W-:Y:S02]  /*4380*/  @P0 SHF.R.U32.HI R0, RZ, 0x10, R9 ;  /* 0x00000010ff000819 */ /* 0x000fe40000011609 */
[----:B------:R-:W-:Y:S02]  /*4390*/  @P0 MOV R6, R8 ;  /* 0x0000000800060202 */ /* 0x000fe40000000f00 */
[----:B------:R-:W-:Y:S01]  /*43a0*/  @P0 R2UR UR4, R0 ;  /* 0x00000000000402ca */ /* 0x000fe200000e0000 */
[----:B------:R-:W-:Y:S01]  /*43b0*/  VIADD R0, R12, 0xa0 ;  /* 0x000000a00c007836 */ /* 0x000fe20000000000 */
[----:B------:R-:W-:Y:S02]  /*43c0*/  @P0 LOP3.LUT R8, R9, 0xffff, RZ, 0xc0, !PT ;  /* 0x0000ffff09080812 */ /* 0x000fe400078ec0ff */
[----:B------:R-:W-:Y:S02]  /*43d0*/  @P0 R2UR UR6, R6 ;  /* 0x00000000060602ca */ /* 0x000fe400000e0000 */
[----:B------:R-:W-:Y:S02]  /*43e0*/  PRMT R0, RZ, 0x654, R0 ;  /* 0x00000654ff007816 */ /* 0x000fe40000000000 */
[----:B------:R-:W-:Y:S02]  /*43f0*/  @P0 R2UR UR5, R8 ;  /* 0x00000000080502ca */ /* 0x000fe400000e0000 */
[----:B------:R2:W-:Y:S03]  /*4400*/  SYNCS.ARRIVE.TRANS64.RED.A1T0 RZ, [R0+URZ], RZ ;  /* 0x000000ff00ff79a7 */ /* 0x0005e600081004ff */
[----:B------:R-:W-:Y:S04]  /*4410*/  @UP2 UMOV UR38, UR4 ;  /* 0x0000000400262c82 */ /* 0x000fe80008000000 */
[----:B------:R-:W-:Y:S04]  /*4420*/  @UP2 UMOV UR14, UR6 ;  /* 0x00000006000e2c82 */ /* 0x000fe80008000000 */
[----:B------:R-:W-:Y:S01]  /*4430*/  @UP2 UMOV UR13, UR5 ;  /* 0x00000005000d2c82 */ /* 0x000fe20008000000 */
[----:B------:R-:W-:Y:S05]  /*4440*/  BRA.U !UP0, `(.L_x_76) ;  /* 0x0000000108a47547 */ /* 0x000fea000b800000 */
[----:B------:R-:W-:Y:S02]  /*4450*/  UIMAD.WIDE.U32 UR18, UR13, UR51, URZ ;  /* 0x000000330d1272a5 */ /* 0x000fe4000f8e00ff */
[----:B------:R-:W-:Y:S02]  /*4460*/  UIMAD.WIDE.U32 UR26, UR14, UR48, URZ ;  /* 0x000000300e1a72a5 */ /* 0x000fe4000f8e00ff */
[----:B------:R-:W-:Y:S02]  /*4470*/  USEL UR4, UR39, UR47, !UP5 ;  /* 0x0000002f27047287 */ /* 0x000fe4000e800000 */
[----:B------:R-:W-:Y:S02]  /*4480*/  USEL UR7, UR46, UR52, !UP6 ;  /* 0x000000342e077287 */ /* 0x000fe4000f000000 */
[----:B-1----:R-:W-:Y:S02]  /*4490*/  UIMAD.WIDE.U32 UR8, UR4, UR22, URZ ;  /* 0x00000016040872a5 */ /* 0x002fe4000f8e00ff */
[----:B------:R-:W-:Y:S01]  /*44a0*/  UIMAD.WIDE.U32 UR10, UR7, UR22, URZ ;  /* 0x00000016070a72a5 */ /* 0x000fe2000f8e00ff */
[----:B------:R-:W-:Y:S02]  /*44b0*/  UMOV UR5, UR19 ;  /* 0x0000001300057c82 */ /* 0x000fe40008000000 */
[----:B------:R-:W-:Y:S03]  /*44c0*/  USHF.R.U32.HI UR6, URZ, UR54, UR5 ;  /* 0x00000036ff067299 */ /* 0x000fe60008011605 */
[----:B------:R-:W-:Y:S01]  /*44d0*/  UMOV UR5, UR27 ;  /* 0x0000001b00057c82 */ /* 0x000fe20008000000 */
[----:B------:R-:W-:Y:S02]  /*44e0*/  USEL UR6, UR13, UR6, !UP5 ;  /* 0x000000060d067287 */ /* 0x000fe4000e800000 */
[----:B------:R-:W-:Y:S03]  /*44f0*/  USHF.R.U32.HI UR12, URZ, UR49, UR5 ;  /* 0x00000031ff0c7299 */ /* 0x000fe60008011605 */
[----:B------:R-:W-:Y:S02]  /*4500*/  UMOV UR5, UR9 ;  /* 0x0000000900057c82 */ /* 0x000fe40008000000 */
[----:B------:R-:W-:Y:S03]  /*4510*/  @UP4 USHF.R.U32.HI UR4, URZ, UR23, UR5 ;  /* 0x00000017ff044299 */ /* 0x000fe60008011605 */
[----:B------:R-:W-:Y:S01]  /*4520*/  UMOV UR5, UR11 ;  /* 0x0000000b00057c82 */ /* 0x000fe20008000000 */
[----:B------:R-:W-:Y:S02]  /*4530*/  UIMAD UR4, UR45, UR4, URZ ;  /* 0x000000042d0472a4 */ /* 0x000fe4000f8e02ff */
[----:B------:R-:W-:Y:S02]  /*4540*/  @UP4 USHF.R.U32.HI UR7, URZ, UR23, UR5 ;  /* 0x00000017ff074299 */ /* 0x000fe40008011605 */
[----:B------:R-:W-:Y:S02]  /*4550*/  UIMAD.WIDE.U32 UR10, UR6, UR22, URZ ;  /* 0x00000016060a72a5 */ /* 0x000fe4000f8e00ff */
[----:B------:R-:W-:Y:S02]  /*4560*/  USEL UR5, UR14, UR12, !UP6 ;  /* 0x0000000c0e057287 */ /* 0x000fe4000f000000 */
[----:B------:R-:W-:Y:S02]  /*4570*/  UIMAD UR8, UR45, UR7, URZ ;  /* 0x000000072d0872a4 */ /* 0x000fe4000f8e02ff */
[----:B------:R-:W-:Y:S03]  /*4580*/  UISETP.GE.AND UP0, UPT, UR6, UR4, UPT ;  /* 0x000000040600728c */ /* 0x000fe6000bf06270 */
[----:B------:R-:W-:Y:S01]  /*4590*/  UMOV UR4, UR11 ;  /* 0x0000000b00047c82 */ /* 0x000fe20008000000 */
[----:B------:R-:W-:Y:S02]  /*45a0*/  UISETP.GE.OR UP0, UPT, UR5, UR8, UP0 ;  /* 0x000000080500728c */ /* 0x000fe40008706670 */
[----:B------:R-:W-:Y:S02]  /*45b0*/  USHF.R.U32.HI UR4, URZ, UR23, UR4 ;  /* 0x00000017ff047299 */ /* 0x000fe40008011604 */
[----:B------:R-:W-:Y:S02]  /*45c0*/  UIMAD.WIDE.U32 UR8, UR5, UR22, URZ ;  /* 0x00000016050872a5 */ /* 0x000fe4000f8e00ff */
[----:B------:R-:W-:Y:S04]  /*45d0*/  USEL UR10, UR6, UR4, !UP4 ;  /* 0x00000004060a7287 */ /* 0x000fe8000e000000 */
[----:B------:R-:W-:Y:S01]  /*45e0*/  UIADD3 UR11, UPT, UPT, -UR10, URZ, URZ ;  /* 0x000000ff0a0b7290 */ /* 0x000fe2000fffe1ff */
[----:B------:R-:W-:Y:S02]  /*45f0*/  @!UP0 UMOV UR4, UR9 ;  /* 0x0000000900048c82 */ /* 0x000fe40008000000 */
[----:B------:R-:W-:Y:S02]  /*4600*/  @!UP0 USHF.R.U32.HI UR4, URZ, UR23, UR4 ;  /* 0x00000017ff048299 */ /* 0x000fe40008011604 */
[----:B------:R-:W-:Y:S02]  /*4610*/  UIMAD UR8, UR45, UR11, UR6 ;  /* 0x0000000b2d0872a4 */ /* 0x000fe4000f8e0206 */
[----:B------:R-:W-:Y:S04]  /*4620*/  @!UP0 USEL UR4, UR5, UR4, !UP4 ;  /* 0x0000000405048287 */ /* 0x000fe8000e000000 */
[----:B------:R-:W-:Y:S02]  /*4630*/  @!UP0 UIMAD UR7, UR7, UR8, UR4 ;  /* 0x00000008070782a4 */ /* 0x000fe4000f8e0204 */
[----:B------:R-:W-:Y:S02]  /*4640*/  @!UP0 UIADD3 UR9, UPT, UPT, UR10, -UR4, URZ ;  /* 0x800000040a098290 */ /* 0x000fe4000fffe0ff */
[----:B------:R-:W-:Y:S02]  /*4650*/  UIADD3 UR8, UPT, UPT, -UR6, URZ, URZ ;  /* 0x000000ff06087290 */ /* 0x000fe4000fffe1ff */
[----:B------:R-:W-:Y:S02]  /*4660*/  UIADD3 UR4, UPT, UPT, -UR5, URZ, URZ ;  /* 0x000000ff05047290 */ /* 0x000fe4000fffe1ff */
[----:B------:R-:W-:Y:S03]  /*4670*/  @!UP0 UIMAD UR6, UR9, UR45, UR5 ;  /* 0x0000002d090682a4 */ /* 0x000fe6000f8e0205 */
[----:B------:R-:W-:Y:S01]  /*4680*/  @!UP0 UMOV UR5, UR7 ;  /* 0x0000000700058c82 */ /* 0x000fe20008000000 */
[----:B------:R-:W-:Y:S02]  /*4690*/  UIMAD UR7, UR15, UR4, UR14 ;  /* 0x000000040f0772a4 */ /* 0x000fe4000f8e020e */
[----:B------:R-:W-:Y:S02]  /*46a0*/  UIMAD UR4, UR50, UR8, UR13 ;  /* 0x00000008320472a4 */ /* 0x000fe4000f8e020d */
[----:B------:R-:W-:Y:S02]  /*46b0*/  UIMAD UR14, UR5, UR15, UR7 ;  /* 0x0000000f050e72a4 */ /* 0x000fe4000f8e0207 */
[----:B------:R-:W-:Y:S11]  /*46c0*/  UIMAD UR13, UR6, UR50, UR4 ;  /* 0x00000032060d72a4 */ /* 0x000ff6000f8e0204 */
[----:B------:R-:W-:Y:S01]  /*46d0*/  @!UPT UIADD3 URZ, UPT, UPT, URZ, URZ, URZ ;  /* 0x000000fffffff290 */ /* 0x000fe2000fffe0ff */
.L_x_76:
[----:B------:R-:W3:Y:S01]  /*46e0*/  @!UP3 LDCU.128 UR8, c[0x0][0xb10] ;  /* 0x00016200ff08b7ac */ /* 0x000ee20008000c00 */
[----:B------:R-:W-:Y:S01]  /*46f0*/  IMAD.MOV.U32 R10, RZ, RZ, 0x1 ;  /* 0x00000001ff0a7424 */ /* 0x000fe200078e00ff */
[C---:B------:R-:W-:Y:S02]  /*4700*/  ISETP.NE.U32.AND P1, PT, R4.reuse, RZ, PT ;  /* 0x000000ff0400720c */ /* 0x040fe40003f25070 */
[----:B------:R-:W-:Y:S02]  /*4710*/  ISETP.NE.U32.AND P0, PT, R4, RZ, PT ;  /* 0x000000ff0400720c */ /* 0x000fe40003f05070 */
[C---:B------:R-:W-:Y:S01]  /*4720*/  ISETP.NE.AND.EX P1, PT, R5.reuse, RZ, PT, P1 ;  /* 0x000000ff0500720c */ /* 0x040fe20003f25310 */
[----:B------:R-:W4:Y:S01]  /*4730*/  @!UP3 LDCU UR5, c[0x0][0xb0c] ;  /* 0x00016180ff05b7ac */ /* 0x000f220008000800 */
[----:B------:R-:W-:Y:S02]  /*4740*/  ISETP.NE.AND.EX P0, PT, R5, RZ, PT, P0 ;  /* 0x000000ff0500720c */ /* 0x000fe40003f05300 */
[----:B------:R-:W-:Y:S01]  /*4750*/  SHF.L.U32 R10, R10, 0x1f, RZ ;  /* 0x0000001f0a0a7819 */ /* 0x000fe200000006ff */
[----:B------:R-:W-:Y:S02]  /*4760*/  USHF.L.U32 UR43, UR16, 0x6, URZ ;  /* 0x00000006102b7899 */ /* 0x000fe400080006ff */
[----:B------:R-:W-:Y:S02]  /*4770*/  USHF.L.U32 UR42, UR20, 0x8, URZ ;  /* 0x00000008142a7899 */ /* 0x000fe400080006ff */
[----:B---3--:R-:W-:Y:S07]  /*4780*/  UIMAD.WIDE.U32 UR6, UR14, UR8, URZ ;  /* 0x000000080e0672a5 */ /* 0x008fee000f8e00ff */
[----:B------:R-:W-:Y:S01]  /*4790*/  @!UP3 UMOV UR4, UR7 ;  /* 0x000000070004bc82 */ /* 0x000fe20008000000 */
[----:B----4-:R-:W-:Y:S02]  /*47a0*/  @!UP3 UISETP.NE.AND UP0, UPT, UR5, 0x1, UPT ;  /* 0x000000010500b88c */ /* 0x010fe4000bf05270 */
[----:B------:R-:W-:Y:S02]  /*47b0*/  @!UP3 USHF.R.U32.HI UR4, URZ, UR9, UR4 ;  /* 0x00000009ff04b299 */ /* 0x000fe40008011604 */
[----:B------:R-:W-:Y:S02]  /*47c0*/  UIMAD.WIDE.U32 UR6, UR13, UR11, URZ ;  /* 0x0000000b0d0672a5 */ /* 0x000fe4000f8e00ff */
[----:B------:R-:W-:Y:S02]  /*47d0*/  @!UP3 USEL UR8, UR14, UR4, !UP0 ;  /* 0x000000040e08b287 */ /* 0x000fe4000c000000 */
[----:B------:R-:W-:Y:S03]  /*47e0*/  @!UP3 UISETP.NE.AND UP0, UPT, UR10, 0x1, UPT ;  /* 0x000000010a00b88c */ /* 0x000fe6000bf05270 */
[----:B------:R-:W-:Y:S02]  /*47f0*/  @!UP3 UMOV UR6, UR7 ;  /* 0x000000070006bc82 */ /* 0x000fe40008000000 */
[----:B------:R-:W3:Y:S02]  /*4800*/  @!UP3 LDCU UR4, c[0x0][0xb20] ;  /* 0x00016400ff04b7ac */ /* 0x000ee40008000800 */
[----:B---3--:R-:W-:Y:S04]  /*4810*/  @!UP3 USHF.R.U32.HI UR6, URZ, UR4, UR6 ;  /* 0x00000004ff06b299 */ /* 0x008fe80008011606 */
[----:B------:R-:W-:Y:S04]  /*4820*/  @!UP3 USEL UR6, UR13, UR6, !UP0 ;  /* 0x000000060d06b287 */ /* 0x000fe8000c000000 */
[----:B------:R-:W-:Y:S02]  /*4830*/  @!UP3 UIADD3 UR4, UPT, UPT, -UR8, UR6, URZ ;  /* 0x000000060804b290 */ /* 0x000fe4000fffe1ff */
[----:B------:R-:W-:Y:S02]  /*4840*/  @!UP3 UIADD3 UR6, UPT, UPT, UR8, -UR6, URZ ;  /* 0x800000060806b290 */ /* 0x000fe4000fffe0ff */
[----:B------:R-:W-:Y:S02]  /*4850*/  @!UP3 UIMAD UR14, UR4, UR5, UR14 ;  /* 0x00000005040eb2a4 */ /* 0x000fe4000f8e020e */
[----:B------:R-:W-:Y:S01]  /*4860*/  @!UP3 UIMAD UR13, UR6, UR10, UR13 ;  /* 0x0000000a060db2a4 */ /* 0x000fe2000f8e020d */
[----:B------:R-:W-:Y:S11]  /*4870*/  BRA.U UP1, `(.L_x_77) ;  /* 0x0000000101107547 */ /* 0x000ff6000b800000 */
[----:B--2---:R-:W-:Y:S04]  /*4880*/  MOV R0, UR53 ;  /* 0x0000003500007c02 */ /* 0x004fe80008000f00 */
[----:B------:R-:W-:Y:S04]  /*4890*/  SHF.L.U32 R9, R0, 0x1f, RZ ;  /* 0x0000001f00097819 */ /* 0x000fe800000006ff */
[----:B------:R-:W2:Y:S02]  /*48a0*/  SYNCS.PHASECHK.TRANS64.TRYWAIT P2, [UR21+0x88], R9 ;  /* 0x00008809ff0075a7 */ /* 0x000ea40008041115 */
[----:B--2---:R-:W-:Y:S05]  /*48b0*/  @!P2 BRA `(.L_x_78) ;  /* 0x00000074009ca947 */ /* 0x004fea0003800000 */
.L_x_77:
[----:B------:R-:W-:Y:S05]  /*48c0*/  @!P1 BRA `(.L_x_79) ;  /* 0x0000000000309947 */ /* 0x000fea0003800000 */
[----:B------:R-:W-:Y:S01]  /*48d0*/  ISETP.NE.U32.AND P1, PT, R2, RZ, PT ;  /* 0x000000ff0200720c */ /* 0x000fe20003f25070 */
[----:B------:R-:W3:Y:S01]  /*48e0*/  LDCU.64 UR4, c[0x0][0x358] ;  /* 0x00006b00ff0477ac */ /* 0x000ee20008000a00 */
[----:B------:R-:W-:Y:S02]  /*48f0*/  IMAD.MOV.U32 R63, RZ, RZ, 0x1 ;  /* 0x00000001ff3f7424 */ /* 0x000fe400078e00ff */
[----:B------:R-:W-:Y:S11]  /*4900*/  ISETP.NE.AND.EX P1, PT, R3, RZ, PT, P1 ;  /* 0x000000ff0300720c */ /* 0x000ff60003f25310 */
[----:B------:R-:W-:Y:S02]  /*4910*/  @!UPT UIADD3 URZ, UPT, UPT, URZ, URZ, URZ ;  /* 0x000000fffffff290 */ /* 0x000fe4000fffe0ff */
[----:B--2---:R-:W2:Y:S01]  /*4920*/  @P1 LDC.64 R8, c[0x0][0x888] ;  /* 0x00022200ff081b82 */ /* 0x004ea20000000a00 */
[----:B------:R-:W-:Y:S04]  /*4930*/  @P1 IMAD R0, R4, UR36, RZ ;  /* 0x0000002404001c24 */ /* 0x000fe8000f8e02ff */
[----:B--2---:R-:W-:Y:S04]  /*4940*/  @P1 IMAD.WIDE R8, R0, 0x4, R8 ;  /* 0x0000000400081825 */ /* 0x004fe800078e0208 */
[----:B------:R-:W-:Y:S01]  /*4950*/  HFMA2 R0, -RZ, RZ, 0, 5.9604644775390625e-08 ;  /* 0x00000001ff007431 */ /* 0x000fe200000001ff */
[----:B---3-5:R3:W5:Y:S04]  /*4960*/  @P1 LDG.E R27, desc[UR4][R8.64] ;  /* 0x00000004081b1981 */ /* 0x028768000c1e1900 */
[----:B------:R-:W-:Y:S01]  /*4970*/  @!P1 PRMT R63, R0, 0x7610, R63 ;  /* 0x00007610003f9816 */ /* 0x000fe2000000003f */
[----:B---3--:R-:W4:Y:S06]  /*4980*/  @!P1 LDC R27, c[0x0][0x880] ;  /* 0x00022000ff1b9b82 */ /* 0x008f2c0000000800 */
.L_x_79:
[----:B----45:R-:W-:Y:S01]  /*4990*/  @!P0 FSETP.EQ.AND P1, PT, R27, RZ, PT ;  /* 0x000000ff1b00820b */ /* 0x030fe20003f22000 */
[----:B------:R-:W-:Y:S01]  /*49a0*/  @!UPT UIADD3 URZ, UPT, UPT, URZ, URZ, URZ ;  /* 0x000000fffffff290 */ /* 0x000fe2000fffe0ff */
[----:B------:R-:W-:Y:S11]  /*49b0*/  @!P0 BRA `(.L_x_80) ;  /* 0x0000000000188947 */ /* 0x000ff60003800000 */
[----:B------:R-:W-:Y:S02]  /*49c0*/  LOP3.LUT P0, RZ, R63, 0xff, RZ, 0xc0, !PT ;  /* 0x000000ff3fff7812 */ /* 0x000fe4000780c0ff */
[----:B------:R-:W-:Y:S04]  /*49d0*/  ISETP.NE.U32.AND P1, PT, R2, RZ, PT ;  /* 0x000000ff0200720c */ /* 0x000fe80003f25070 */
[----:B------:R-:W-:Y:S04]  /*49e0*/  ISETP.NE.AND.EX P1, PT, R3, RZ, PT, P1 ;  /* 0x000000ff0300720c */ /* 0x000fe80003f25310 */
[----:B------:R-:W-:Y:S03]  /*49f0*/  PLOP3.LUT P1, PT, P1, PT, PT, 0x8, 0x80 ;  /* 0x000000000080781c */ /* 0x000fe60000f2e170 */
[----:B------:R-:W-:Y:S11]  /*4a00*/  @P0 FSETP.EQ.AND P1, PT, R27, RZ, PT ;  /* 0x000000ff1b00020b */ /* 0x000ff60003f22000 */
[----:B------:R-:W-:Y:S02]  /*4a10*/  @!UPT UIADD3 URZ, UPT, UPT, URZ, URZ, URZ ;  /* 0x000000fffffff290 */ /* 0x000fe4000fffe0ff */
.L_x_80:
[----:B------:R-:W3:Y:S01]  /*4a20*/  SYNCS.PHASECHK.TRANS64.TRYWAIT P2, [UR21+0x60], R10 ;  /* 0x0000600aff0075a7 */ /* 0x000ee20008041115 */
[----:B------:R-:W-:Y:S04]  /*4a30*/  ELECT P0, URZ, PT ;  /* 0x0000000000ff782f */ /* 0x000fe80003800000 */
[----:B------:R-:W-:Y:S11]  /*4a40*/  PLOP3.LUT P1, PT, P1, P0, PT, 0xf2, 0x2f ;  /* 0x00000000002f781c */ /* 0x000ff60000f21e72 */
[----:B------:R-:W-:Y:S02]  /*4a50*/  @!UPT UIADD3 URZ, UPT, UPT, URZ, URZ, URZ ;  /* 0x000000fffffff290 */ /* 0x000fe4000fffe0ff */
[----:B------:R-:W-:Y:S05]  /*4a60*/  @!P1 IADD3 R6, P0, PT, R16, 0x580, RZ ;  /* 0x0000058010069810 */ /* 0x000fea0007f1e0ff */
[----:B--2---:R-:W-:Y:S01]  /*4a70*/  @!P1 IMAD.X R0, RZ, RZ, R17, P0 ;  /* 0x000000ffff009224 */ /* 0x004fe200000e0611 */
[----:B---3--:R-:W-:Y:S07]  /*4a80*/  @!P2 BRA `(.L_x_81) ;  /* 0x000000740040a947 */ /* 0x008fee0003800000 */
.L_x_204:
[----:B------:R-:W-:Y:S01]  /*4a90*/  @!P1 R2UR UR5, R6 ;  /* 0x00000000060592ca */ /* 0x000fe200000e0000 */
[----:B------:R-:W-:Y:S01]  /*4aa0*/  VOTEU.ALL UP0, P1 ;  /* 0x0000000000ff7886 */ /* 0x000fe20000800000 */
[----:B------:R-:W-:Y:S01]  /*4ab0*/  @!P1 R2UR UR4, R0 ;  /* 0x00000000000492ca */ /* 0x000fe200000e0000 */
[----:B------:R-:W-:Y:S01]  /*4ac0*/  @!P1 IMAD.MOV.U32 R0, RZ, RZ, 0x2000 ;  /* 0x00002000ff009424 */ /* 0x000fe200078e00ff */
[----:B------:R-:W-:Y:S01]  /*4ad0*/  UMOV UR6, 0x0 ;  /* 0x0000000000067882 */ /* 0x000fe20000000000 */
[----:B------:R-:W-:Y:S01]  /*4ae0*/  UMOV UR7, 0x10000000 ;  /* 0x1000000000077882 */ /* 0x000fe20000000000 */
[----:B------:R-:W-:Y:S01]  /*4af0*/  @!UP0 UIADD3 UR40, UPT, UPT, UR21, 0x400, URZ ;  /* 0x0000040015288890 */ /* 0x000fe2000fffe0ff */
[----:B------:R-:W-:Y:S01]  /*4b00*/  @!P1 IADD3 R6, P0, PT, R16, 0x580, RZ ;  /* 0x0000058010069810 */ /* 0x000fe20007f1e0ff */
[----:B------:R-:W-:Y:S01]  /*4b10*/  VOTEU.ALL UP0, P1 ;  /* 0x0000000000ff7886 */ /* 0x000fe20000800000 */
[----:B------:R-:W-:Y:S04]  /*4b20*/  UMOV UR44, UR36 ;  /* 0x00000024002c7c82 */ /* 0x000fe80008000000 */
[----:B------:R-:W-:Y:S02]  /*4b30*/  IMAD.U32 R8, RZ, RZ, UR5 ;  /* 0x00000005ff087e24 */ /* 0x000fe4000f8e00ff */
[----:B--2---:R-:W-:Y:S03]  /*4b40*/  IMAD.U32 R9, RZ, RZ, UR4 ;  /* 0x00000004ff097e24 */ /* 0x004fe6000f8e00ff */
[----:B------:R-:W-:Y:S02]  /*4b50*/  @!P1 R2UR UR4, R8 ;  /* 0x00000000080492ca */ /* 0x000fe400000e0000 */
[----:B------:R-:W-:Y:S11]  /*4b60*/  @!P1 R2UR UR5, R9 ;  /* 0x00000000090592ca */ /* 0x000ff600000e0000 */
[----:B------:R-:W-:Y:S02]  /*4b70*/  @!UPT UIADD3 URZ, UPT, UPT, URZ, URZ, URZ ;  /* 0x000000fffffff290 */ /* 0x000fe4000fffe0ff */
[----:B------:R2:W-:Y:S01]  /*4b80*/  @!UP0 UTMALDG.3D [UR40], [UR4], desc[UR6] ;  /* 0x00000628040085b4 */ /* 0x0005e20008011000 */
[----:B------:R3:W-:Y:S01]  /*4b90*/  @!P1 SYNCS.ARRIVE.TRANS64.RED.A0TR RZ, [UR21+0x40], R0 ;  /* 0x00004000ffff99a7 */ /* 0x0007e20008300415 */
[----:B------:R-:W-:Y:S01]  /*4ba0*/  SYNCS.ARRIVE.TRANS64.RED.A1T0 RZ, [UR37], RZ ;  /* 0x000000ffffff79a7 */ /* 0x000fe20008100425 */
[----:B---3--:R-:W-:Y:S01]  /*4bb0*/  @!P1 IMAD.X R0, RZ, RZ, R17, P0 ;  /* 0x000000ffff009224 */ /* 0x008fe200000e0611 */
[----:B------:R-:W3:Y:S02]  /*4bc0*/  SYNCS.PHASECHK.TRANS64.TRYWAIT P2, [UR21+0x68], R10 ;  /* 0x0000680aff0075a7 */ /* 0x000ee40008041115 */
[----:B--23--:R-:W-:Y:S05]  /*4bd0*/  @!P2 BRA `(.L_x_82) ;  /* 0x000000740004a947 */ /* 0x00cfea0003800000 */
.L_x_206:
        /* <DEDUP_REMOVED lines=8> */
[----:B------:R-:W-:Y:S01]  /*4c60*/  @!UP0 UIADD3 UR32, UPT, UPT, UR21, 0x2400, URZ ;  /* 0x0000240015208890 */ /* 0x000fe2000fffe0ff */
[----:B------:R-:W-:Y:S01]  /*4c70*/  VOTEU.ALL UP0, P1 ;  /* 0x0000000000ff7886 */ /* 0x000fe20000800000 */
[----:B------:R-:W-:Y:S03]  /*4c80*/  UMOV UR35, UR43 ;  /* 0x0000002b00237c82 */ /* 0x000fe60008000000 */
        /* <DEDUP_REMOVED lines=11> */
.L_x_208:
        /* <DEDUP_REMOVED lines=10> */
[----:B------:R-:W-:Y:S01]  /*4de0*/  UMOV UR27, UR43 ;  /* 0x0000002b001b7c82 */ /* 0x000fe20008000000 */
[----:B------:R-:W-:Y:S02]  /*4df0*/  UMOV UR28, UR36 ;  /* 0x00000024001c7c82 */ /* 0x000fe40008000000 */
        /* <DEDUP_REMOVED lines=11> */
.L_x_210:
[----:B------:R-:W-:Y:S01]  /*4eb0*/  @!P1 R2UR UR5, R6 ;  /* 0x00000000060592ca */ /* 0x000fe200000e0000 */
[----:B------:R-:W-:Y:S01]  /*4ec0*/  VOTEU.ALL UP0, P1 ;  /* 0x0000000000ff7886 */ /* 0x000fe20000800000 */
[----:B------:R-:W-:Y:S01]  /*4ed0*/  @!P1 R2UR UR4, R0 ;  /* 0x00000000000492ca */ /* 0x000fe200000e0000 */
[----:B------:R-:W-:Y:S01]  /*4ee0*/  @!P1 IMAD.MOV.U32 R0, RZ, RZ, 0x2000 ;  /* 0x00002000ff009424 */ /* 0x000fe200078e00ff */
[----:B------:R-:W-:Y:S01]  /*4ef0*/  UMOV UR6, 0x0 ;  /* 0x0000000000067882 */ /* 0x000fe20000000000 */
[----:B------:R-:W-:Y:S01]  /*4f00*/  UMOV UR7, 0x10000000 ;  /* 0x1000000000077882 */ /* 0x000fe20000000000 */
[----:B------:R-:W-:Y:S01]  /*4f10*/  @!UP0 UIADD3 UR18, UPT, UPT, UR42, 0x60, URZ ;  /* 0x000000602a128890 */ /* 0x000fe2000fffe0ff */
[----:B--2---:R-:W-:Y:S01]  /*4f20*/  SHF.L.U32 R9, RZ, 0x1f, RZ ;  /* 0x0000001fff097819 */ /* 0x004fe200000006ff */
[----:B------:R-:W-:Y:S01]  /*4f30*/  @!UP0 UIADD3 UR16, UPT, UPT, UR21, 0x6400, URZ ;  /* 0x0000640015108890 */ /* 0x000fe2000fffe0ff */
[----:B------:R-:W-:Y:S01]  /*4f40*/  @!P1 IADD3 R8, P0, PT, R16, 0x580, RZ ;  /* 0x0000058010089810 */ /* 0x000fe20007f1e0ff */
[----:B------:R-:W-:Y:S01]  /*4f50*/  VOTEU.ALL UP0, P1 ;  /* 0x0000000000ff7886 */ /* 0x000fe20000800000 */
[----:B------:R-:W-:Y:S01]  /*4f60*/  UMOV UR19, UR43 ;  /* 0x0000002b00137c82 */ /* 0x000fe20008000000 */
[----:B------:R-:W-:Y:S01]  /*4f70*/  UMOV UR20, UR36 ;  /* 0x0000002400147c82 */ /* 0x000fe20008000000 */
[----:B------:R-:W-:Y:S02]  /*4f80*/  IMAD.U32 R18, RZ, RZ, UR5 ;  /* 0x00000005ff127e24 */ /* 0x000fe4000f8e00ff */
[----:B------:R-:W-:Y:S02]  /*4f90*/  IMAD.U32 R19, RZ, RZ, UR4 ;  /* 0x00000004ff137e24 */ /* 0x000fe4000f8e00ff */
[----:B------:R-:W-:Y:S01]  /*4fa0*/  @!P1 IMAD.X R6, RZ, RZ, R17, P0 ;  /* 0x000000ffff069224 */ /* 0x000fe200000e0611 */
[----:B------:R-:W-:Y:S02]  /*4fb0*/  @!P1 R2UR UR4, R18 ;  /* 0x00000000120492ca */ /* 0x000fe400000e0000 */
[----:B------:R-:W-:Y:S11]  /*4fc0*/  @!P1 R2UR UR5, R19 ;  /* 0x00000000130592ca */ /* 0x000ff600000e0000 */
[----:B------:R-:W-:Y:S02]  /*4fd0*/  @!UPT UIADD3 URZ, UPT, UPT, URZ, URZ, URZ ;  /* 0x000000fffffff290 */ /* 0x000fe4000fffe0ff */
[----:B------:R2:W-:Y:S01]  /*4fe0*/  @!UP0 UTMALDG.3D [UR16], [UR4], desc[UR6] ;  /* 0x00000610040085b4 */ /* 0x0005e20008011000 */
[----:B------:R2:W-:Y:S01]  /*4ff0*/  @!P1 SYNCS.ARRIVE.TRANS64.RED.A0TR RZ, [UR21+0x58], R0 ;  /* 0x00005800ffff99a7 */ /* 0x0005e20008300415 */
[----:B------:R-:W-:Y:S01]  /*5000*/  SYNCS.ARRIVE.TRANS64.RED.A1T0 RZ, [UR29], RZ ;  /* 0x000000ffffff79a7 */ /* 0x000fe2000810041d */
[----:B------:R-:W3:Y:S02]  /*5010*/  SYNCS.PHASECHK.TRANS64.TRYWAIT P2, [UR21+0x60], R9 ;  /* 0x00006009ff0075a7 */ /* 0x000ee40008041115 */
[----:B--23--:R-:W-:Y:S05]  /*5020*/  @!P2 BRA `(.L_x_85) ;  /* 0x000000700038a947 */ /* 0x00cfea0003800000 */
.L_x_212:
[----:B------:R-:W-:Y:S01]  /*5030*/  @!P1 R2UR UR5, R8 ;  /* 0x00000000080592ca */ /* 0x000fe200000e0000 */
[----:B------:R-:W-:Y:S01]  /*5040*/  VOTEU.ALL UP0, P1 ;  /* 0x0000000000ff7886 */ /* 0x000fe20000800000 */
[----:B------:R-:W-:Y:S01]  /*5050*/  @!P1 R2UR UR4, R6 ;  /* 0x00000000060492ca */ /* 0x000fe200000e0000 */
[----:B--2---:R-:W-:Y:S01]  /*5060*/  @!P1 IMAD.MOV.U32 R0, RZ, RZ, 0x2000 ;  /* 0x00002000ff009424 */ /* 0x004fe200078e00ff */
        /* <DEDUP_REMOVED lines=8> */
[----:B------:R-:W-:Y:S01]  /*50f0*/  IMAD.U32 R18, RZ, RZ, UR5 ;  /* 0x00000005ff127e24 */ /* 0x000fe2000f8e00ff */
[----:B------:R-:W-:Y:S01]  /*5100*/  UMOV UR12, UR36 ;  /* 0x00000024000c7c82 */ /* 0x000fe20008000000 */
        /* <DEDUP_REMOVED lines=10> */
.L_x_214:
        /* <DEDUP_REMOVED lines=24> */
.L_x_216:
[----:B------:R-:W-:Y:S01]  /*5330*/  @!P1 R2UR UR5, R8 ;  /* 0x00000000080592ca */ /* 0x000fe200000e0000 */
[----:B------:R-:W-:Y:S01]  /*5340*/  VOTEU.ALL UP0, P1 ;  /* 0x0000000000ff7886 */ /* 0x000fe20000800000 */
[----:B------:R-:W-:Y:S01]  /*5350*/  @!P1 R2UR UR4, R6 ;  /* 0x00000000060492ca */ /* 0x000fe200000e0000 */
[----:B--2---:R-:W-:Y:S01]  /*5360*/  @!P1 IMAD.MOV.U32 R0, RZ, RZ, 0x2000 ;  /* 0x00002000ff009424 */ /* 0x004fe200078e00ff */
[----:B------:R-:W-:Y:S01]  /*5370*/  UMOV UR6, 0x0 ;  /* 0x0000000000067882 */ /* 0x000fe20000000000 */
[----:B------:R-:W-:Y:S01]  /*5380*/  UMOV UR7, 0x10000000 ;  /* 0x1000000000077882 */ /* 0x000fe20000000000 */
[----:B------:R-:W-:Y:S01]  /*5390*/  @!UP0 UIADD3 UR10, UPT, UPT, UR42, 0xc0, URZ ;  /* 0x000000c02a0a8890 */ /* 0x000fe2000fffe0ff */
[----:B------:R-:W-:Y:S01]  /*53a0*/  VIADD R14, R14, 0x1 ;  /* 0x000000010e0e7836 */ /* 0x000fe20000000000 */
[----:B------:R-:W-:Y:S01]  /*53b0*/  @!UP0 UIADD3 UR8, UPT, UPT, UR21, 0x4400, URZ ;  /* 0x0000440015088890 */ /* 0x000fe2000fffe0ff */
[----:B------:R-:W-:Y:S01]  /*53c0*/  VOTEU.ALL UP0, P1 ;  /* 0x0000000000ff7886 */ /* 0x000fe20000800000 */
[----:B------:R-:W-:Y:S01]  /*53d0*/  UMOV UR9, UR25 ;  /* 0x0000001900097c82 */ /* 0x000fe20008000000 */
[----:B------:R-:W-:Y:S02]  /*53e0*/  UMOV UR11, UR43 ;  /* 0x0000002b000b7c82 */ /* 0x000fe40008000000 */
[----:B------:R-:W-:Y:S01]  /*53f0*/  IMAD.U32 R18, RZ, RZ, UR5 ;  /* 0x00000005ff127e24 */ /* 0x000fe2000f8e00ff */
[----:B------:R-:W-:Y:S01]  /*5400*/  UMOV UR12, UR36 ;  /* 0x00000024000c7c82 */ /* 0x000fe20008000000 */
[----:B------:R-:W-:Y:S03]  /*5410*/  IMAD.U32 R19, RZ, RZ, UR4 ;  /* 0x00000004ff137e24 */ /* 0x000fe6000f8e00ff */
        /* <DEDUP_REMOVED lines=8> */
.L_x_218:
[----:B------:R-:W-:Y:S01]  /*54a0*/  @!P1 IADD3 R6, P0, PT, R16, 0x580, RZ ;  /* 0x0000058010069810 */ /* 0x000fe20007f1e0ff */
[----:B------:R-:W-:Y:S01]  /*54b0*/  VOTEU.ALL UP0, P1 ;  /* 0x0000000000ff7886 */ /* 0x000fe20000800000 */
[----:B------:R-:W-:Y:S01]  /*54c0*/  UMOV UR6, 0x0 ;  /* 0x0000000000067882 */ /* 0x000fe20000000000 */
[----:B------:R-:W-:Y:S01]  /*54d0*/  UMOV UR7, 0x10000000 ;  /* 0x1000000000077882 */ /* 0x000fe20000000000 */
[----:B------:R-:W-:Y:S01]  /*54e0*/  @!P1 R2UR UR5, R6 ;  /* 0x00000000060592ca */ /* 0x000fe200000e0000 */
[----:B--2---:R-:W-:Y:S01]  /*54f0*/  @!P1 IMAD.X R0, RZ, RZ, R17, P0 ;  /* 0x000000ffff009224 */ /* 0x004fe200000e0611 */
[----:B------:R-:W-:Y:S01]  /*5500*/  @!UP0 UIADD3 UR10, UPT, UPT, UR42, 0xe0, URZ ;  /* 0x000000e02a0a8890 */ /* 0x000fe2000fffe0ff */
[----:B------:R-:W-:Y:S01]  /*5510*/  R2UR UR18, R65 ;  /* 0x00000000411272ca */ /* 0x000fe200000e0000 */
[----:B------:R-:W-:Y:S01]  /*5520*/  @!UP0 UIADD3 UR8, UPT, UPT, UR21, 0x6400, URZ ;  /* 0x0000640015088890 */ /* 0x000fe2000fffe0ff */
[----:B------:R-:W-:Y:S01]  /*5530*/  R2UR UR16, R66 ;  /* 0x00000000421072ca */ /* 0x000fe200000e0000 */
[----:B------:R-:W-:Y:S01]  /*5540*/  VOTEU.ALL UP0, P1 ;  /* 0x0000000000ff7886 */ /* 0x000fe20000800000 */
[----:B------:R-:W-:Y:S01]  /*5550*/  @!P1 R2UR UR4, R0 ;  /* 0x00000000000492ca */ /* 0x000fe200000e0000 */
[----:B------:R-:W-:Y:S01]  /*5560*/  UMOV UR9, UR17 ;  /* 0x0000001100097c82 */ /* 0x000fe20008000000 */
[----:B------:R-:W-:Y:S01]  /*5570*/  UMOV UR11, UR43 ;  /* 0x0000002b000b7c82 */ /* 0x000fe20008000000 */
[----:B------:R-:W-:Y:S01]  /*5580*/  UMOV UR12, UR36 ;  /* 0x00000024000c7c82 */ /* 0x000fe20008000000 */
[C---:B------:R-:W-:Y:S01]  /*5590*/  ISETP.NE.AND P0, PT, R14.reuse, 0x2, PT ;  /* 0x000000020e00780c */ /* 0x040fe20003f05270 */
[----:B------:R-:W-:Y:S01]  /*55a0*/  UPLOP3.LUT UP1, UPT, UPT, UPT, UPT, 0x80, 0x8 ;  /* 0x000000000008789c */ /* 0x000fe20003f2f070 */
[----:B------:R-:W-:Y:S01]  /*55b0*/  IMAD.U32 R8, RZ, RZ, UR5 ;  /* 0x00000005ff087e24 */ /* 0x000fe2000f8e00ff */
[----:B------:R-:W-:Y:S01]  /*55c0*/  UMOV UR36, UR38 ;  /* 0x0000002600247c82 */ /* 0x000fe20008000000 */
[----:B------:R-:W-:Y:S01]  /*55d0*/  SEL R0, RZ, 0x1, P0 ;  /* 0x00000001ff007807 */ /* 0x000fe20000000000 */
[----:B------:R-:W-:Y:S01]  /*55e0*/  UIADD3 UR20, UPT, UPT, UR13, UR18, URZ ;  /* 0x000000120d147290 */ /* 0x000fe2000fffe0ff */
[----:B------:R-:W-:Y:S01]  /*55f0*/  SEL R14, R14, RZ, P0 ;  /* 0x000000ff0e0e7207 */ /* 0x000fe20000000000 */
[----:B------:R-:W-:Y:S01]  /*5600*/  UIADD3 UR16, UPT, UPT, UR14, UR16, URZ ;  /* 0x000000100e107290 */ /* 0x000fe2000fffe0ff */
[----:B------:R-:W-:Y:S01]  /*5610*/  LOP3.LUT R13, R13, R0, RZ, 0x3c, !PT ;  /* 0x000000000d0d7212 */ /* 0x000fe200078e3cff */
[----:B------:R-:W-:Y:S01]  /*5620*/  IMAD.U32 R9, RZ, RZ, UR4 ;  /* 0x00000004ff097e24 */ /* 0x000fe2000f8e00ff */
[----:B------:R-:W-:Y:S04]  /*5630*/  @!P1 R2UR UR4, R8 ;  /* 0x00000000080492ca */ /* 0x000fe800000e0000 */
[----:B------:R-:W-:Y:S11]  /*5640*/  @!P1 R2UR UR5, R9 ;  /* 0x00000000090592ca */ /* 0x000ff600000e0000 */
[----:B------:R-:W-:Y:S02]  /*5650*/  @!UPT UIADD3 URZ, UPT, UPT, URZ, URZ, URZ ;  /* 0x000000fffffff290 */ /* 0x000fe4000fffe0ff */
[----:B------:R2:W-:Y:S01]  /*5660*/  @!UP0 UTMALDG.3D [UR8], [UR4], desc[UR6] ;  /* 0x00000608040085b4 */ /* 0x0005e20008011000 */
[----:B------:R2:W-:Y:S01]  /*5670*/  @!P1 SYNCS.ARRIVE.TRANS64.RED.A0TR RZ, [UR21+0x58], R7 ;  /* 0x00005807ffff99a7 */ /* 0x0005e20008300415 */
[----:B------:R-:W-:Y:S01]  /*5680*/  SYNCS.ARRIVE.TRANS64.RED.A1T0 RZ, [UR29], RZ ;  /* 0x000000ffffff79a7 */ /* 0x000fe2000810041d */
[----:B------:R-:W-:Y:S05]  /*5690*/  BRA.U UP2, `(.L_x_89) ;  /* 0xffffffe902f07547 */ /* 0x000fea000b83ffff */
[----:B------:R-:W3:Y:S02]  /*56a0*/  SYNCS.PHASECHK.TRANS64.TRYWAIT P0, [UR21+0x60], R10 ;  /* 0x0000600aff0075a7 */ /* 0x000ee40008001115 */
[----:B---3--:R-:W-:Y:S05]  /*56b0*/  @!P0 BRA `(.L_x_90) ;  /* 0x0000006800f48947 */ /* 0x008fea0003800000 */
.L_x_220:
[----:B------:R-:W4:Y:S02]  /*56c0*/  SYNCS.PHASECHK.TRANS64.TRYWAIT P0, [UR21+0x68], R10 ;  /* 0x0000680aff0075a7 */ /* 0x000f240008001115 */
[----:B----4-:R-:W-:Y:S05]  /*56d0*/  @!P0 BRA `(.L_x_91) ;  /* 0x0000006c00048947 */ /* 0x010fea0003800000 */
.L_x_222:
[----:B------:R-:W4:Y:S01]  /*56e0*/  SYNCS.PHASECHK.TRANS64.TRYWAIT P0, [UR21+0x70], R10 ;  /* 0x0000700aff0075a7 */ /* 0x000f220008001115 */
[----:B------:R-:W-:Y:S01]  /*56f0*/  HFMA2 R0, -RZ, RZ, 0, 5.9604644775390625e-08 ;  /* 0x00000001ff007431 */ /* 0x000fe200000001ff */
[----:B----4-:R-:W-:Y:S06]  /*5700*/  @!P0 BRA `(.L_x_92) ;  /* 0x0000006c00108947 */ /* 0x010fec0003800000 */
.L_x_224:
[----:B------:R-:W-:Y:S02]  /*5710*/  MOV R2, UR21 ;  /* 0x0000001500027c02 */ /* 0x000fe40008000f00 */
[----:B---3--:R-:W-:-:S07]  /*5720*/  SHF.L.U32 R3, R0, 0x1f, RZ ;  /* 0x0000001f00037819 */ /* 0x008fce00000006ff */
.L_x_93:
[----:B---3--:R3:W4:Y:S02]  /*5730*/  SYNCS.PHASECHK.TRANS64.TRYWAIT P0, [R2+URZ+0x78], R3 ;  /* 0x00007803020075a7 */ /* 0x00872400080011ff */
[----:B----4-:R-:W-:Y:S05]  /*5740*/  @!P0 NANOSLEEP.SYNCS 0x989680 ;  /* 0x009896800000895d */ /* 0x010fea0003900000 */
[----:B------:R-:W4:Y:S02]  /*5750*/  @!P0 SYNCS.PHASECHK.TRANS64 P0, [R2+URZ+0x78], R3 ;  /* 0x00007803020085a7 */ /* 0x000f2400080010ff */
[----:B-12-4-:R-:W-:Y:S05]  /*5760*/  @P0 EXIT ;  /* 0x000000000000094d */ /* 0x016fea0003800000 */
[----:B------:R-:W-:Y:S05]  /*5770*/  BRA `(.L_x_93) ;  /* 0xfffffffc00ec7947 */ /* 0x000fea000383ffff */
.L_x_74:
[----:B------:R-:W-:-:S06]  /*5780*/  UISETP.GE.AND UP0, UPT, UR17, 0x4, UPT ;  /* 0x000000041100788c */ /* 0x000fcc000bf06270 */
[----:B------:R-:W-:-:S13]  /*5790*/  PLOP3.LUT P0, PT, PT, PT, UP0, 0x80, 0x8 ;  /* 0x000000000008781c */ /* 0x000fda0003f0f008 */
[----:B-1----:R-:W-:Y:S05]  /*57a0*/  @!P0 EXIT ;  /* 0x000000000000894d */ /* 0x002fea0003800000 */
[----:B------:R-:W1:Y:S08]  /*57b0*/  S2UR UR4, SR_CgaCtaId ;  /* 0x00000000000479c3 */ /* 0x000e700000008800 */
[----:B------:R-:W-:Y:S01]  /*57c0*/  BAR.SYNC.DEFER_BLOCKING 0x6, 0xa0 ;  /* 0x0182800000007b1d */ /* 0x000fe20000010000 */
[C---:B------:R-:W-:Y:S01]  /*57d0*/  IMAD.SHL.U32 R5, R75.reuse, 0x20, RZ ;  /* 0x000000204b057824 */ /* 0x040fe200078e00ff */
[C---:B------:R-:W-:Y:S01]  /*57e0*/  R2P PR, R75.reuse, 0x6 ;  /* 0x000000064b007804 */ /* 0x040fe20000000000 */
[C---:B------:R-:W-:Y:S01]  /*57f0*/  IMAD.SHL.U32 R2, R75.reuse, 0x4, RZ ;  /* 0x000000044b027824 */ /* 0x040fe200078e00ff */
[----:B------:R-:W-:Y:S01]  /*5800*/  CS2R R70, SRZ ;  /* 0x0000000000467805 */ /* 0x000fe2000001ff00 */
[----:B------:R-:W-:Y:S01]  /*5810*/  IMAD.U32 R23, R75, 0x10000, RZ ;  /* 0x000100004b177824 */ /* 0x000fe200078e00ff */
[----:B------:R-:W-:-:S02]  /*5820*/  UMOV UR43, 0x400 ;  /* 0x00000400002b7882 */ /* 0x000fc40000000000 */
[----:B------:R-:W2:Y:S01]  /*5830*/  LDC.64 R60, c[0x0][0x8b0] ;  /* 0x00022c00ff3c7b82 */ /* 0x000ea20000000a00 */
[----:B------:R-:W-:Y:S01]  /*5840*/  LOP3.LUT R3, R5, 0xe0, RZ, 0xc0, !PT ;  /* 0x000000e005037812 */ /* 0x000fe200078ec0ff */
[----:B------:R-:W-:Y:S01]  /*5850*/  IMAD.SHL.U32 R62, R75, 0x10, RZ ;  /* 0x000000104b3e7824 */ /* 0x000fe200078e00ff */
[----:B------:R-:W-:Y:S01]  /*5860*/  LOP3.LUT R5, R5, 0x100, RZ, 0xc0, !PT ;  /* 0x0000010005057812 */ /* 0x000fe200078ec0ff */
[----:B------:R-:W-:Y:S01]  /*5870*/  IMAD.MOV.U32 R74, RZ, RZ, 0x10 ;  /* 0x00000010ff4a7424 */ /* 0x000fe200078e00ff */
[----:B------:R-:W-:Y:S01]  /*5880*/  LOP3.LUT R2, R3, 0x1c, R2, 0xf8, !PT ;  /* 0x0000001c03027812 */ /* 0x000fe200078ef802 */
[----:B------:R-:W-:Y:S01]  /*5890*/  IMAD.MOV.U32 R73, RZ, RZ, 0x20 ;  /* 0x00000020ff497424 */ /* 0x000fe200078e00ff */
[----:B------:R-:W-:Y:S01]  /*58a0*/  SHF.R.U32.HI R3, RZ, 0x2, R75 ;  /* 0x00000002ff037819 */ /* 0x000fe2000001164b */
[----:B------:R-:W3:Y:S01]  /*58b0*/  LDC.64 R42, c[0x0][0x8a8] ;  /* 0x00022a00ff2a7b82 */ /* 0x000ee20000000a00 */
[----:B------:R-:W-:Y:S01]  /*58c0*/  LOP3.LUT R23, R23, 0x600000, RZ, 0xc0, !PT ;  /* 0x0060000017177812 */ /* 0x000fe200078ec0ff */
[----:B------:R-:W-:Y:S01]  /*58d0*/  IMAD.MOV.U32 R22, RZ, RZ, RZ ;  /* 0x000000ffff167224 */ /* 0x000fe200078e00ff */
[----:B------:R-:W-:Y:S01]  /*58e0*/  LOP3.LUT R62, R5, 0x600, R62, 0xf8, !PT ;  /* 0x00000600053e7812 */ /* 0x000fe200078ef83e */
[----:B------:R-:W-:Y:S01]  /*58f0*/  IMAD.MOV.U32 R72, RZ, RZ, RZ ;  /* 0x000000ffff487224 */ /* 0x000fe200078e00ff */
[----:B------:R-:W-:Y:S01]  /*5900*/  LOP3.LUT R3, R2, 0x4, R3, 0x78, !PT ;  /* 0x0000000402037812 */ /* 0x000fe200078e7803 */
[----:B------:R-:W4:Y:S01]  /*5910*/  LDCU UR62, c[0x0][0x370] ;  /* 0x00006e00ff3e77ac */ /* 0x000f220008000800 */
[----:B------:R-:W-:-:S02]  /*5920*/  LOP3.LUT R75, R75, 0x60, RZ, 0xc0, !PT ;  /* 0x000000604b4b7812 */ /* 0x000fc400078ec0ff */
[----:B------:R-:W-:Y:S01]  /*5930*/  LOP3.LUT R62, R62, R3, RZ, 0xfc, !PT ;  /* 0x000000033e3e7212 */ /* 0x000fe200078efcff */
[----:B-1----:R-:W-:Y:S01]  /*5940*/  ULEA UR43, UR4, UR43, 0x18 ;  /* 0x0000002b042b7291 */ /* 0x002fe2000f8ec0ff */
[----:B------:R-:W-:Y:S01]  /*5950*/  SEL R74, R74, 0xfffffff0, !P2 ;  /* 0xfffffff04a4a7807 */ /* 0x000fe20005000000 */
[----:B------:R-:W1:Y:S01]  /*5960*/  LDCU.64 UR4, c[0x0][0x890] ;  /* 0x00011200ff0477ac */ /* 0x000e620008000a00 */
[----:B------:R-:W-:Y:S01]  /*5970*/  SEL R73, R73, 0xffffffe0, !P1 ;  /* 0xffffffe049497807 */ /* 0x000fe20004800000 */
[----:B------:R-:W2:Y:S05]  /*5980*/  LDCU.64 UR54, c[0x0][0x348] ;  /* 0x00006900ff3677ac */ /* 0x000eaa0008000a00 */
[----:B------:R-:W4:Y:S01]  /*5990*/  LDS R0, [UR43+0x140] ;  /* 0x0001402bff007984 */ /* 0x000f220008000800 */
[----:B------:R-:W2:Y:S01]  /*59a0*/  LDCU UR42, c[0x0][0xb0c] ;  /* 0x00016180ff2a77ac */ /* 0x000ea20008000800 */
[----:B------:R-:W2:Y:S01]  /*59b0*/  LDCU UR39, c[0x0][0xb30] ;  /* 0x00016600ff2777ac */ /* 0x000ea20008000800 */
[----:B------:R-:W2:Y:S01]  /*59c0*/  LDCU.64 UR60, c[0x0][0x888] ;  /* 0x00011100ff3c77ac */ /* 0x000ea20008000a00 */
[----:B-1----:R-:W-:Y:S01]  /*59d0*/  IMAD.U32 R77, RZ, RZ, UR4 ;  /* 0x00000004ff4d7e24 */ /* 0x002fe2000f8e00ff */
[----:B------:R-:W-:Y:S01]  /*59e0*/  UIADD3 UR4, UPT, UPT, UR43, 0x400, URZ ;  /* 0x000004002b047890 */ /* 0x000fe2000fffe0ff */
[----:B------:R-:W-:Y:S01]  /*59f0*/  IMAD.U32 R76, RZ, RZ, UR5 ;  /* 0x00000005ff4c7e24 */ /* 0x000fe2000f8e00ff */
[----:B------:R-:W1:Y:S04]  /*5a00*/  LDCU.64 UR40, c[0x0][0xb28] ;  /* 0x00016500ff2877ac */ /* 0x000e680008000a00 */
[----:B------:R-:W-:Y:S01]  /*5a10*/  IMAD.U32 R68, RZ, RZ, UR4 ;  /* 0x00000004ff447e24 */ /* 0x000fe2000f8e00ff */
[----:B------:R-:W1:Y:S01]  /*5a20*/  LDCU.128 UR56, c[0x0][0xb10] ;  /* 0x00016200ff3877ac */ /* 0x000e620008000c00 */
[----:B------:R-:W1:Y:S01]  /*5a30*/  LDCU UR53, c[0x0][0x374] ;  /* 0x00006e80ff3577ac */ /* 0x000e620008000800 */
[----:B------:R-:W-:Y:S01]  /*5a40*/  UMOV UR52, URZ ;  /* 0x000000ff00347c82 */ /* 0x000fe20008000000 */
[----:B------:R-:W-:Y:S01]  /*5a50*/  UMOV UR47, URZ ;  /* 0x000000ff002f7c82 */ /* 0x000fe20008000000 */
[----:B-1234-:R-:W-:-:S07]  /*5a60*/  IMAD.IADD R23, R0, 0x1, R23 ;  /* 0x0000000100177824 */ /* 0x01efce00078e0217 */
.L_x_169:
[C---:B------:R-:W-:Y:S02]  /*5a70*/  LEA R3, R70.reuse, UR43, 0x3 ;  /* 0x0000002b46037c11 */ /* 0x040fe4000f8e18ff */
[----:B------:R-:W-:Y:S02]  /*5a80*/  SHF.L.U32 R0, R71, 0x1f, RZ ;  /* 0x0000001f47007819 */ /* 0x000fe400000006ff */
[----:B-1----:R-:W-:Y:S02]  /*5a90*/  LEA R5, R70, UR43, 0x4 ;  /* 0x0000002b46057c11 */ /* 0x002fe4000f8e20ff */
[----:B------:R-:W1:Y:S02]  /*5aa0*/  SYNCS.PHASECHK.TRANS64.TRYWAIT P0, [R3+URZ+0x90], R0 ;  /* 0x00009000030075a7 */ /* 0x000e6400080011ff */
[----:B-1----:R-:W-:Y:S05]  /*5ab0*/  @!P0 BRA `(.L_x_94) ;  /* 0x00000068003c8947 */ /* 0x002fea0003800000 */
.L_x_225:
[----:B------:R-:W2:Y:S01]  /*5ac0*/  LDS.128 R4, [R5+0x120] ;  /* 0x0001200005047984 */ /* 0x000ea20000000c00 */
        /* <DEDUP_REMOVED lines=10> */
[----:B------:R-:W-:Y:S01]  /*5b70*/  PLOP3.LUT P0, PT, PT, PT, UP1, 0x80, 0x8 ;  /* 0x000000000008781c */ /* 0x000fe20003f0f018 */
[----:B------:R-:W-:Y:S06]  /*5b80*/  UP2UR UR4, UPR, URZ, 0x2 ;  /* 0x00000002ff047883 */ /* 0x000fec0008000000 */
[----:B------:R-:W-:Y:S06]  /*5b90*/  IMAD.U32 R78, RZ, RZ, UR4 ;  /* 0x00000004ff4e7e24 */ /* 0x000fec000f8e00ff */
[----:B-1----:R-:W-:Y:S02]  /*5ba0*/  @P0 SHF.R.U32.HI R0, RZ, 0x10, R5 ;  /* 0x00000010ff000819 */ /* 0x002fe40000011605 */
        /* <DEDUP_REMOVED lines=12> */
[----:B------:R-:W2:Y:S01]  /*5c70*/  LDCU UR12, c[0x0][0xb20] ;  /* 0x00016400ff0c77ac */ /* 0x000ea20008000800 */
[----:B------:R-:W-:Y:S02]  /*5c80*/  UIMAD.WIDE.U32 UR4, UR53, UR59, URZ ;  /* 0x0000003b350472a5 */ /* 0x000fe4000f8e00ff */
[----:B------:R-:W-:Y:S02]  /*5c90*/  UIMAD.WIDE.U32 UR6, UR62, UR56, URZ ;  /* 0x000000383e0672a5 */ /* 0x000fe4000f8e00ff */
[----:B------:R-:W-:Y:S02]  /*5ca0*/  UISETP.NE.AND UP0, UPT, UR58, 0x1, UPT ;  /* 0x000000013a00788c */ /* 0x000fe4000bf05270 */
[----:B------:R-:W-:Y:S02]  /*5cb0*/  UIMAD.WIDE.U32 UR8, UR37, UR59, URZ ;  /* 0x0000003b250872a5 */ /* 0x000fe4000f8e00ff */
[----:B------:R-:W-:Y:S02]  /*5cc0*/  UIMAD.WIDE.U32 UR10, UR38, UR56, URZ ;  /* 0x00000038260a72a5 */ /* 0x000fe4000f8e00ff */
[----:B------:R-:W-:Y:S02]  /*5cd0*/  UISETP.NE.AND UP1, UPT, UR42, 0x1, UPT ;  /* 0x000000012a00788c */ /* 0x000fe4000bf25270 */
[----:B------:R-:W-:Y:S01]  /*5ce0*/  UISETP.NE.AND UP2, UPT, UR45, 0x1, UPT ;  /* 0x000000012d00788c */ /* 0x000fe2000bf45270 */
[----:B------:R-:W-:Y:S02]  /*5cf0*/  UMOV UR4, UR5 ;  /* 0x0000000500047c82 */ /* 0x000fe40008000000 */
[----:B--2---:R-:W-:Y:S03]  /*5d00*/  USHF.R.U32.HI UR5, URZ, UR12, UR4 ;  /* 0x0000000cff057299 */ /* 0x004fe60008011604 */
[----:B------:R-:W-:Y:S02]  /*5d10*/  UMOV UR4, UR7 ;  /* 0x0000000700047c82 */ /* 0x000fe40008000000 */
[----:B------:R-:W-:Y:S02]  /*5d20*/  USHF.R.U32.HI UR7, URZ, UR57, UR4 ;  /* 0x00000039ff077299 */ /* 0x000fe40008011604 */
[----:B------:R-:W-:Y:S02]  /*5d30*/  USEL UR4, UR53, UR5, !UP0 ;  /* 0x0000000535047287 */ /* 0x000fe4000c000000 */
[----:B------:R-:W-:Y:S01]  /*5d40*/  USEL UR7, UR62, UR7, !UP1 ;  /* 0x000000073e077287 */ /* 0x000fe2000c800000 */
[----:B------:R-:W-:Y:S01]  /*5d50*/  UMOV UR5, UR9 ;  /* 0x0000000900057c82 */ /* 0x000fe20008000000 */
[----:B------:R-:W-:Y:S02]  /*5d60*/  UIMAD.WIDE.U32 UR8, UR4, UR40, URZ ;  /* 0x00000028040872a5 */ /* 0x000fe4000f8e00ff */
[----:B------:R-:W-:Y:S03]  /*5d70*/  USHF.R.U32.HI UR6, URZ, UR12, UR5 ;  /* 0x0000000cff067299 */ /* 0x000fe60008011605 */
[----:B------:R-:W-:Y:S01]  /*5d80*/  UMOV UR5, UR11 ;  /* 0x0000000b00057c82 */ /* 0x000fe20008000000 */
[----:B------:R-:W-:Y:S02]  /*5d90*/  UIMAD.WIDE.U32 UR10, UR7, UR40, URZ ;  /* 0x00000028070a72a5 */ /* 0x000fe4000f8e00ff */
[----:B------:R-:W-:Y:S02]  /*5da0*/  USHF.R.U32.HI UR12, URZ, UR57, UR5 ;  /* 0x00000039ff0c7299 */ /* 0x000fe40008011605 */
[----:B------:R-:W-:Y:S01]  /*5db0*/  USEL UR6, UR37, UR6, !UP0 ;  /* 0x0000000625067287 */ /* 0x000fe2000c000000 */
[----:B------:R-:W-:Y:S02]  /*5dc0*/  UMOV UR5, UR9 ;  /* 0x0000000900057c82 */ /* 0x000fe40008000000 */
[----:B------:R-:W-:Y:S01]  /*5dd0*/  UMOV UR10, UR11 ;  /* 0x0000000b000a7c82 */ /* 0x000fe20008000000 */
[----:B------:R-:W-:Y:S02]  /*5de0*/  @UP2 USHF.R.U32.HI UR4, URZ, UR41, UR5 ;  /* 0x00000029ff042299 */ /* 0x000fe40008011605 */
[----:B------:R-:W-:Y:S02]  /*5df0*/  @UP2 USHF.R.U32.HI UR7, URZ, UR41, UR10 ;  /* 0x00000029ff072299 */ /* 0x000fe4000801160a */
[----:B------:R-:W-:Y:S02]  /*5e00*/  UIMAD UR4, UR45, UR4, URZ ;  /* 0x000000042d0472a4 */ /* 0x000fe4000f8e02ff */
        /* <DEDUP_REMOVED lines=8> */
[----:B------:R-:W-:Y:S02]  /*5e90*/  USEL UR11, UR6, UR4, !UP2 ;  /* 0x00000004060b7287 */ /* 0x000fe4000d000000 */
[----:B------:R-:W-:Y:S02]  /*5ea0*/  UIADD3 UR8, UPT, UPT, -UR5, URZ, URZ ;  /* 0x000000ff05087290 */ /* 0x000fe4000fffe1ff */
[----:B------:R-:W-:Y:S01]  /*5eb0*/  UIADD3 UR10, UPT, UPT, -UR11, URZ, URZ ;  /* 0x000000ff0b0a7290 */ /* 0x000fe2000fffe1ff */
[----:B------:R-:W-:Y:S01]  /*5ec0*/  @!UP0 UMOV UR4, UR9 ;  /* 0x0000000900048c82 */ /* 0x000fe20008000000 */
[----:B------:R-:W-:Y:S02]  /*5ed0*/  UIADD3 UR9, UPT, UPT, -UR6, URZ, URZ ;  /* 0x000000ff06097290 */ /* 0x000fe4000fffe1ff */
[----:B------:R-:W-:Y:S02]  /*5ee0*/  @!UP0 USHF.R.U32.HI UR4, URZ, UR41, UR4 ;  /* 0x00000029ff048299 */ /* 0x000fe40008011604 */
[----:B------:R-:W-:Y:S02]  /*5ef0*/  UIMAD UR10, UR45, UR10, UR6 ;  /* 0x0000000a2d0a72a4 */ /* 0x000fe4000f8e0206 */
[----:B------:R-:W-:Y:S04]  /*5f00*/  @!UP0 USEL UR4, UR5, UR4, !UP2 ;  /* 0x0000000405048287 */ /* 0x000fe8000d000000 */
[----:B------:R-:W-:Y:S02]  /*5f10*/  @!UP0 UIMAD UR10, UR7, UR10, UR4 ;  /* 0x0000000a070a82a4 */ /* 0x000fe4000f8e0204 */
[----:B------:R-:W-:Y:S02]  /*5f20*/  @!UP0 UIADD3 UR11, UPT, UPT, UR11, -UR4, URZ ;  /* 0x800000040b0b8290 */ /* 0x000fe4000fffe0ff */
[----:B------:R-:W-:Y:S02]  /*5f30*/  UIMAD UR7, UR42, UR8, UR38 ;  /* 0x000000082a0772a4 */ /* 0x000fe4000f8e0226 */
[----:B------:R-:W-:Y:S02]  /*5f40*/  @!UP0 UIMAD UR6, UR11, UR45, UR5 ;  /* 0x0000002d0b0682a4 */ /* 0x000fe4000f8e0205 */
[----:B------:R-:W-:Y:S01]  /*5f50*/  UIMAD UR4, UR58, UR9, UR37 ;  /* 0x000000093a0472a4 */ /* 0x000fe2000f8e0225 */
[----:B------:R-:W-:Y:S02]  /*5f60*/  @!UP0 UMOV UR5, UR10 ;  /* 0x0000000a00058c82 */ /* 0x000fe40008000000 */
[----:B------:R-:W-:Y:S02]  /*5f70*/  UIMAD UR38, UR5, UR42, UR7 ;  /* 0x0000002a052672a4 */ /* 0x000fe4000f8e0207 */
[----:B------:R-:W-:Y:S11]  /*5f80*/  UIMAD UR37, UR6, UR58, UR4 ;  /* 0x0000003a062572a4 */ /* 0x000ff6000f8e0204 */
[----:B------:R-:W-:Y:S01]  /*5f90*/  @!UPT UIADD3 URZ, UPT, UPT, URZ, URZ, URZ ;  /* 0x000000fffffff290 */ /* 0x000fe2000fffe0ff */
.L_x_95:
[----:B------:R-:W-:Y:S01]  /*5fa0*/  UISETP.NE.AND UP0, UPT, UR39, 0x1, UPT ;  /* 0x000000012700788c */ /* 0x000fe2000bf05270 */
[----:B------:R-:W-:Y:S01]  /*5fb0*/  LOP3.LUT P0, RZ, R68, 0x3f0, RZ, 0xc0, !PT ;  /* 0x000003f044ff7812 */ /* 0x000fe2000780c0ff */
[----:B------:R-:W-:Y:S01]  /*5fc0*/  USHF.L.U32 UR50, UR16, 0x6, URZ ;  /* 0x0000000610327899 */ /* 0x000fe200080006ff */
[----:B------:R-:W-:Y:S01]  /*5fd0*/  BSSY.RECONVERGENT B6, `(.L_x_96) ;  /* 0x0000034000067945 */ /* 0x000fe20003800200 */
[----:B------:R-:W-:Y:S01]  /*5fe0*/  USHF.L.U32 UR49, UR20, 0x8, URZ ;  /* 0x0000000814317899 */ /* 0x000fe200080006ff */
[----:B------:R-:W-:Y:S06]  /*5ff0*/  IADD3 R70, PT, PT, R70, 0x1, RZ ;  /* 0x0000000146467810 */ /* 0x000fec0007ffe0ff */
[----:B------:R-:W2:Y:S01]  /*6000*/  @!UP0 LDCU.128 UR12, c[0x0][0xb10] ;  /* 0x00016200ff0c87ac */ /* 0x000ea20008000c00 */
[----:B------:R-:W3:Y:S01]  /*6010*/  @!UP0 LDCU UR5, c[0x0][0xb0c] ;  /* 0x00016180ff0587ac */ /* 0x000ee20008000800 */
[----:B------:R-:W4:Y:S01]  /*6020*/  @!UP0 LDCU UR10, c[0x0][0xb20] ;  /* 0x00016400ff0a87ac */ /* 0x000f220008000800 */
[----:B--2---:R-:W-:Y:S02]  /*6030*/  UIMAD.WIDE.U32 UR8, UR38, UR12, URZ ;  /* 0x0000000c260872a5 */ /* 0x004fe4000f8e00ff */
[----:B------:R-:W-:Y:S02]  /*6040*/  UIMAD.WIDE.U32 UR6, UR37, UR15, URZ ;  /* 0x0000000f250672a5 */ /* 0x000fe4000f8e00ff */
[----:B------:R-:W-:Y:S03]  /*6050*/  @!UP0 UISETP.NE.AND UP1, UPT, UR14, 0x1, UPT ;  /* 0x000000010e00888c */ /* 0x000fe6000bf25270 */
[----:B------:R-:W-:Y:S01]  /*6060*/  @!UP0 UMOV UR4, UR9 ;  /* 0x0000000900048c82 */ /* 0x000fe20008000000 */
[----:B---3--:R-:W-:Y:S02]  /*6070*/  @!UP0 UISETP.NE.AND UP2, UPT, UR5, 0x1, UPT ;  /* 0x000000010500888c */ /* 0x008fe4000bf45270 */
[----:B------:R-:W-:Y:S01]  /*6080*/  @!UP0 USHF.R.U32.HI UR4, URZ, UR13, UR4 ;  /* 0x0000000dff048299 */ /* 0x000fe20008011604 */
[----:B------:R-:W-:Y:S02]  /*6090*/  @!UP0 UMOV UR6, UR7 ;  /* 0x0000000700068c82 */ /* 0x000fe40008000000 */
[----:B----4-:R-:W-:Y:S02]  /*60a0*/  @!UP0 USHF.R.U32.HI UR6, URZ, UR10, UR6 ;  /* 0x0000000aff068299 */ /* 0x010fe40008011606 */
[----:B------:R-:W-:Y:S02]  /*60b0*/  @!UP0 USEL UR7, UR38, UR4, !UP2 ;  /* 0x0000000426078287 */ /* 0x000fe4000d000000 */
[----:B------:R-:W-:Y:S04]  /*60c0*/  @!UP0 USEL UR6, UR37, UR6, !UP1 ;  /* 0x0000000625068287 */ /* 0x000fe8000c800000 */
[----:B------:R-:W-:Y:S02]  /*60d0*/  @!UP0 UIADD3 UR4, UPT, UPT, -UR7, UR6, URZ ;  /* 0x0000000607048290 */ /* 0x000fe4000fffe1ff */
[----:B------:R-:W-:Y:S02]  /*60e0*/  @!UP0 UIADD3 UR6, UPT, UPT, UR7, -UR6, URZ ;  /* 0x8000000607068290 */ /* 0x000fe4000fffe0ff */
[----:B------:R-:W-:Y:S02]  /*60f0*/  @!UP0 UIMAD UR38, UR4, UR5, UR38 ;  /* 0x00000005042682a4 */ /* 0x000fe4000f8e0226 */
[----:B------:R-:W-:Y:S01]  /*6100*/  @!UP0 UIMAD UR37, UR6, UR14, UR37 ;  /* 0x0000000e062582a4 */ /* 0x000fe2000f8e0225 */
[----:B------:R-:W-:Y:S11]  /*6110*/  @!P0 BRA `(.L_x_97) ;  /* 0x00000000007c8947 */ /* 0x000ff60003800000 */
[----:B------:R-:W2:Y:S01]  /*6120*/  LDCU.64 UR8, c[0x4][0x80] ;  /* 0x01001000ff0877ac */ /* 0x000ea20008000a00 */
[----:B------:R-:W-:Y:S01]  /*6130*/  MOV R2, 0x0 ;  /* 0x0000000000027802 */ /* 0x000fe20000000f00 */
[----:B------:R-:W-:Y:S02]  /*6140*/  HFMA2 R12, -RZ, RZ, 0, 5.9604644775390625e-08 ;  /* 0x00000001ff0c7431 */ /* 0x000fe400000001ff */
[----:B------:R-:W-:Y:S01]  /*6150*/  IMAD.MOV.U32 R8, RZ, RZ, 0x70 ;  /* 0x00000070ff087424 */ /* 0x000fe200078e00ff */
[----:B------:R3:W4:Y:S01]  /*6160*/  LDC.64 R14, c[0x4][R2] ;  /* 0x01000000020e7b82 */ /* 0x0007220000000a00 */
[----:B------:R-:W1:Y:S01]  /*6170*/  LDCU.64 UR6, c[0x4][0x88] ;  /* 0x01001100ff0677ac */ /* 0x000e620008000a00 */
[----:B------:R-:W-:Y:S01]  /*6180*/  IMAD.MOV.U32 R13, RZ, RZ, RZ ;  /* 0x000000ffff0d7224 */ /* 0x000fe200078e00ff */
[----:B------:R-:W1:Y:S01]  /*6190*/  LDCU.64 UR4, c[0x4][0x8] ;  /* 0x01000100ff0477ac */ /* 0x000e620008000a00 */
[----:B--2---:R-:W-:Y:S01]  /*61a0*/  MOV R5, UR9 ;  /* 0x0000000900057c02 */ /* 0x004fe20008000f00 */
[----:B------:R-:W-:Y:S01]  /*61b0*/  IMAD.U32 R4, RZ, RZ, UR8 ;  /* 0x00000008ff047e24 */ /* 0x000fe2000f8e00ff */
[----:B-1----:R-:W-:Y:S01]  /*61c0*/  MOV R7, UR7 ;  /* 0x0000000700077c02 */ /* 0x002fe20008000f00 */
[----:B------:R-:W-:Y:S01]  /*61d0*/  IMAD.U32 R6, RZ, RZ, UR6 ;  /* 0x00000006ff067e24 */ /* 0x000fe2000f8e00ff */
[----:B------:R-:W-:Y:S01]  /*61e0*/  MOV R11, UR5 ;  /* 0x00000005000b7c02 */ /* 0x000fe20008000f00 */
[----:B------:R-:W-:Y:S02]  /*61f0*/  IMAD.U32 R10, RZ, RZ, UR4 ;  /* 0x00000004ff0a7e24 */ /* 0x000fe4000f8e00ff */
[----:B------:R-:W-:Y:S07]  /*6200*/  LEPC R20, `(.L_x_98) ;  /* 0x000000001014794e */ /* 0x000fee0000000000 */
[----:B---345:R-:W-:Y:S05]  /*6210*/  CALL.ABS.NOINC R14 ;  /* 0x000000000e007343 */ /* 0x038fea0003c00000 */
.L_x_98:
[----:B------:R-:W1:Y:S01]  /*6220*/  LDCU.64 UR8, c[0x4][0x80] ;  /* 0x01001000ff0877ac */ /* 0x000e620008000a00 */
[----:B------:R-:W2:Y:S01]  /*6230*/  LDC.64 R2, c[0x4][R2] ;  /* 0x0100000002027b82 */ /* 0x000ea20000000a00 */
[----:B------:R-:W-:Y:S02]  /*6240*/  HFMA2 R12, -RZ, RZ, 0, 5.9604644775390625e-08 ;  /* 0x00000001ff0c7431 */ /* 0x000fe400000001ff */
[----:B------:R-:W-:Y:S02]  /*6250*/  IMAD.MOV.U32 R8, RZ, RZ, 0x70 ;  /* 0x00000070ff087424 */ /* 0x000fe400078e00ff */
[----:B------:R-:W-:Y:S01]  /*6260*/  IMAD.MOV.U32 R13, RZ, RZ, RZ ;  /* 0x000000ffff0d7224 */ /* 0x000fe200078e00ff */
[----:B------:R-:W3:Y:S01]  /*6270*/  LDCU.64 UR6, c[0x4][0x88] ;  /* 0x01001100ff0677ac */ /* 0x000ee20008000a00 */
[----:B------:R-:W4:Y:S01]  /*6280*/  LDCU.64 UR4, c[0x4][0x8] ;  /* 0x01000100ff0477ac */ /* 0x000f220008000a00 */
[----:B-1----:R-:W-:Y:S02]  /*6290*/  MOV R4, UR8 ;  /* 0x0000000800047c02 */ /* 0x002fe40008000f00 */
[----:B------:R-:W-:Y:S02]  /*62a0*/  MOV R5, UR9 ;  /* 0x0000000900057c02 */ /* 0x000fe40008000f00 */
[----:B---3--:R-:W-:Y:S01]  /*62b0*/  MOV R7, UR7 ;  /* 0x0000000700077c02 */ /* 0x008fe20008000f00 */
[----:B------:R-:W-:Y:S01]  /*62c0*/  IMAD.U32 R6, RZ, RZ, UR6 ;  /* 0x00000006ff067e24 */ /* 0x000fe2000f8e00ff */
[----:B----4-:R-:W-:Y:S01]  /*62d0*/  MOV R11, UR5 ;  /* 0x00000005000b7c02 */ /* 0x010fe20008000f00 */
[----:B------:R-:W-:Y:S02]  /*62e0*/  IMAD.U32 R10, RZ, RZ, UR4 ;  /* 0x00000004ff0a7e24 */ /* 0x000fe4000f8e00ff */
[----:B------:R-:W-:Y:S07]  /*62f0*/  LEPC R20, `(.L_x_97) ;  /* 0x000000001014794e */ /* 0x000fee0000000000 */
[----:B--2---:R-:W-:Y:S05]  /*6300*/  CALL.ABS.NOINC R2 ;  /* 0x0000000002007343 */ /* 0x004fea0003c00000 */
.L_x_97:
[----:B------:R-:W-:Y:S05]  /*6310*/  BSYNC.RECONVERGENT B6 ;  /* 0x0000000000067941 */ /* 0x000fea0003800200 */
.L_x_96:
[----:B------:R-:W-:Y:S02]  /*6320*/  R2UR UR6, R67 ;  /* 0x00000000430672ca */ /* 0x000fe400000e0000 */
[----:B------:R-:W-:Y:S02]  /*6330*/  R2UR UR5, R77 ;  /* 0x000000004d0572ca */ /* 0x000fe400000e0000 */
[----:B------:R-:W-:Y:S02]  /*6340*/  R2UR UR4, R76 ;  /* 0x000000004c0472ca */ /* 0x000fe400000e0000 */
[----:B------:R-:W-:Y:S02]  /*6350*/  ISETP.NE.U32.AND P4, PT, R60, RZ, PT ;  /* 0x000000ff3c00720c */ /* 0x000fe40003f85070 */
[----:B------:R-:W-:Y:S02]  /*6360*/  ISETP.NE.U32.AND P2, PT, RZ, UR60, PT ;  /* 0x0000003cff007c0c */ /* 0x000fe4000bf45070 */
[----:B------:R-:W-:Y:S02]  /*6370*/  ISETP.NE.AND.EX P4, PT, R61, RZ, PT, P4 ;  /* 0x000000ff3d00720c */ /* 0x000fe40003f85340 */
[----:B------:R-:W-:Y:S01]  /*6380*/  ISETP.NE.AND.EX P2, PT, RZ, UR61, PT, P2 ;  /* 0x0000003dff007c0c */ /* 0x000fe2000bf45320 */
[----:B------:R-:W-:Y:S02]  /*6390*/  UISETP.NE.AND UP2, UPT, UR6, URZ, UPT ;  /* 0x000000ff0600728c */ /* 0x000fe4000bf45270 */
[----:B------:R-:W-:Y:S04]  /*63a0*/  UISETP.NE.U32.AND UP0, UPT, UR5, URZ, UPT ;  /* 0x000000ff0500728c */ /* 0x000fe8000bf05070 */
[----:B------:R-:W-:Y:S01]  /*63b0*/  UISETP.NE.AND.EX UP1, UPT, UR4, URZ, UPT, UP0 ;  /* 0x000000ff0400728c */ /* 0x000fe2000bf25300 */
[----:B------:R-:W-:Y:S01]  /*63c0*/  PLOP3.LUT P1, PT, PT, PT, UP2, 0x80, 0x8 ;  /* 0x000000000008781c */ /* 0x000fe20003f2f028 */
[----:B------:R-:W-:Y:S03]  /*63d0*/  UPLOP3.LUT UP0, UPT, UPT, UPT, UPT, 0x40, 0x4 ;  /* 0x000000000004789c */ /* 0x000fe60003f0e870 */
[----:B------:R-:W-:Y:S06]  /*63e0*/  @UP2 UPLOP3.LUT UP0, UPT, UPT, UPT, UP1, 0x80, 0x8 ;  /* 0x000000000008289c */ /* 0x000fec0003f0f010 */
[----:B------:R-:W-:Y:S01]  /*63f0*/  PLOP3.LUT P0, PT, PT, PT, UP0, 0x80, 0x8 ;  /* 0x000000000008781c */ /* 0x000fe20003f0f008 */
[----:B------:R-:W-:Y:S01]  /*6400*/  @!UPT UIADD3 URZ, UPT, UPT, URZ, URZ, URZ ;  /* 0x000000fffffff290 */ /* 0x000fe2000fffe0ff */
[----:B------:R-:W-:Y:S11]  /*6410*/  BRA.U !UP1, `(.L_x_99) ;  /* 0x0000000109407547 */ /* 0x000ff6000b800000 */
[----:B------:R-:W-:Y:S01]  /*6420*/  UISETP.NE.U32.AND UP0, UPT, UR60, URZ, UPT ;  /* 0x000000ff3c00728c */ /* 0x000fe2000bf05070 */
[----:B------:R-:W-:Y:S01]  /*6430*/  R2UR UR6, R77 ;  /* 0x000000004d0672ca */ /* 0x000fe200000e0000 */
[----:B------:R-:W2:Y:S01]  /*6440*/  LDCU.64 UR8, c[0x0][0x358] ;  /* 0x00006b00ff0877ac */ /* 0x000ea20008000a00 */
[----:B------:R-:W-:Y:S02]  /*6450*/  HFMA2 R63, -RZ, RZ, 0, 5.9604644775390625e-08 ;  /* 0x00000001ff3f7431 */ /* 0x000fe400000001ff */
[----:B-1----:R-:W-:Y:S01]  /*6460*/  IMAD.MOV.U32 R0, RZ, RZ, 0x1 ;  /* 0x00000001ff007424 */ /* 0x002fe200078e00ff */
[----:B------:R-:W-:Y:S06]  /*6470*/  UISETP.NE.AND.EX UP0, UPT, UR61, URZ, UPT, UP0 ;  /* 0x000000ff3d00728c */ /* 0x000fec000bf05300 */
[----:B------:R-:W-:Y:S05]  /*6480*/  PLOP3.LUT P3, PT, PT, PT, UP0, 0x80, 0x8 ;  /* 0x000000000008781c */ /* 0x000fea0003f6f008 */
[----:B------:R-:W1:Y:S01]  /*6490*/  @UP0 LDCU.64 UR4, c[0x0][0x888] ;  /* 0x00011100ff0407ac */ /* 0x000e620008000a00 */
[----:B------:R-:W-:Y:S07]  /*64a0*/  @UP0 UIMAD UR6, UR36, UR6, URZ ;  /* 0x00000006240602a4 */ /* 0x000fee000f8e02ff */
[----:B------:R-:W-:Y:S01]  /*64b0*/  @!P3 PRMT R63, R0, 0x7610, R63 ;  /* 0x00007610003fb816 */ /* 0x000fe2000000003f */
[----:B-1----:R-:W-:Y:S06]  /*64c0*/  @UP0 UIMAD.WIDE UR4, UR6, 0x4, UR4 ;  /* 0x00000004060408a5 */ /* 0x002fec000f8e0204 */
[----:B------:R-:W-:Y:S02]  /*64d0*/  IMAD.U32 R2, RZ, RZ, UR4 ;  /* 0x00000004ff027e24 */ /* 0x000fe4000f8e00ff */
[----:B------:R-:W-:Y:S03]  /*64e0*/  IMAD.U32 R3, RZ, RZ, UR5 ;  /* 0x00000005ff037e24 */ /* 0x000fe6000f8e00ff */
[----:B------:R-:W1:Y:S02]  /*64f0*/  @!UP0 LDCU UR4, c[0x0][0x880] ;  /* 0x00011000ff0487ac */ /* 0x000e640008000800 */
[----:B--2--5:R2:W5:Y:S02]  /*6500*/  @P3 LDG.E R27, desc[UR8][R2.64] ;  /* 0x00000008021b3981 */ /* 0x024564000c1e1900 */
[----:B-12---:R-:W-:Y:S02]  /*6510*/  @!P3 MOV R27, UR4 ;  /* 0x00000004001bbc02 */ /* 0x006fe40008000f00 */
.L_x_99:
[----:B------:R-:W-:Y:S05]  /*6520*/  @!P4 BRA `(.L_x_100) ;  /* 0x000000000024c947 */ /* 0x000fea0003800000 */
[----:B------:R-:W-:Y:S01]  /*6530*/  ISETP.NE.U32.AND P3, PT, R42, RZ, PT ;  /* 0x000000ff2a00720c */ /* 0x000fe20003f65070 */
[----:B------:R-:W2:Y:S03]  /*6540*/  LDCU.64 UR4, c[0x0][0x358] ;  /* 0x00006b00ff0477ac */ /* 0x000ea60008000a00 */
[----:B------:R-:W-:Y:S11]  /*6550*/  ISETP.NE.AND.EX P3, PT, R43, RZ, PT, P3 ;  /* 0x000000ff2b00720c */ /* 0x000ff60003f65330 */
[----:B------:R-:W-:Y:S02]  /*6560*/  @!UPT UIADD3 URZ, UPT, UPT, URZ, URZ, URZ ;  /* 0x000000fffffff290 */ /* 0x000fe4000fffe0ff */
[----:B------:R-:W3:Y:S01]  /*6570*/  @P3 LDC.64 R2, c[0x0][0x8a8] ;  /* 0x00022a00ff023b82 */ /* 0x000ee20000000a00 */
[----:B-1----:R-:W-:Y:S04]  /*6580*/  @P3 IMAD R0, R60, UR36, RZ ;  /* 0x000000243c003c24 */ /* 0x002fe8000f8e02ff */
[----:B---3--:R-:W-:Y:S05]  /*6590*/  @P3 IMAD.WIDE R2, R0, 0x4, R2 ;  /* 0x0000000400023825 */ /* 0x008fea00078e0202 */
[----:B--2--5:R2:W5:Y:S02]  /*65a0*/  @P3 LDG.E R24, desc[UR4][R2.64] ;  /* 0x0000000402183981 */ /* 0x024564000c1e1900 */
[----:B--2---:R-:W3:Y:S02]  /*65b0*/  @!P3 LDC R24, c[0x0][0x8a0] ;  /* 0x00022800ff18bb82 */ /* 0x004ee40000000800 */
.L_x_100:
[----:B-----5:R-:W-:Y:S01]  /*65c0*/  FSETP.NEU.AND P3, PT, R27, RZ, PT ;  /* 0x000000ff1b00720b */ /* 0x020fe20003f6d000 */
[----:B------:R-:W-:Y:S01]  /*65d0*/  IMAD.SHL.U32 R86, R62, 0x4, RZ ;  /* 0x000000043e567824 */ /* 0x000fe200078e00ff */
[----:B------:R-:W-:Y:S01]  /*65e0*/  SEL R5, RZ, 0xffffffff, P2 ;  /* 0xffffffffff057807 */ /* 0x000fe20001000000 */
[----:B------:R-:W-:Y:S01]  /*65f0*/  BSSY B1, `(.L_x_101) ;  /* 0x0000043000017945 */ /* 0x000fe20003800000 */
[----:B------:R-:W-:Y:S01]  /*6600*/  @P1 LOP3.LUT P2, RZ, R63, 0xff, RZ, 0xc0, !PT ;  /* 0x000000ff3fff1812 */ /* 0x000fe2000784c0ff */
[----:B------:R-:W-:Y:S01]  /*6610*/  VIADD R81, R86, UR43 ;  /* 0x0000002b56517c36 */ /* 0x000fe20008000000 */
[----:B------:R-:W-:Y:S01]  /*6620*/  @P1 SEL R2, RZ, 0xffffffff, P3 ;  /* 0xffffffffff021807 */ /* 0x000fe20001800000 */
[----:B------:R-:W-:Y:S01]  /*6630*/  IMAD.MOV.U32 R87, RZ, RZ, 0x1 ;  /* 0x00000001ff577424 */ /* 0x000fe200078e00ff */
[----:B------:R-:W-:Y:S01]  /*6640*/  LEA R82, R22, UR43, 0x3 ;  /* 0x0000002b16527c11 */ /* 0x000fe2000f8e18ff */
[----:B------:R-:W-:Y:S01]  /*6650*/  IMAD.MOV.U32 R85, RZ, RZ, RZ ;  /* 0x000000ffff557224 */ /* 0x000fe200078e00ff */
[----:B------:R-:W-:Y:S02]  /*6660*/  @P0 SEL R2, R5, R2, !P2 ;  /* 0x0000000205020207 */ /* 0x000fe40005000000 */
[----:B------:R-:W-:Y:S02]  /*6670*/  CS2R R46, SRZ ;  /* 0x00000000002e7805 */ /* 0x000fe4000001ff00 */
[----:B------:R-:W-:Y:S02]  /*6680*/  SHF.L.U32 R3, R72, 0x1f, RZ ;  /* 0x0000001f48037819 */ /* 0x000fe400000006ff */
[----:B------:R-:W-:Y:S02]  /*6690*/  CS2R R44, SRZ ;  /* 0x00000000002c7805 */ /* 0x000fe4000001ff00 */
[----:B------:R-:W-:Y:S02]  /*66a0*/  @P1 LOP3.LUT R2, R2, 0x1, RZ, 0xc0, !PT ;  /* 0x0000000102021812 */ /* 0x000fe400078ec0ff */
[----:B------:R-:W-:Y:S02]  /*66b0*/  CS2R R50, SRZ ;  /* 0x0000000000327805 */ /* 0x000fe4000001ff00 */
[----:B------:R-:W-:Y:S02]  /*66c0*/  PLOP3.LUT P2, PT, PT, PT, UP1, 0x80, 0x8 ;  /* 0x000000000008781c */ /* 0x000fe40003f4f018 */
[----:B------:R-:W-:Y:S02]  /*66d0*/  CS2R R48, SRZ ;  /* 0x0000000000307805 */ /* 0x000fe4000001ff00 */
[----:B------:R-:W-:Y:S02]  /*66e0*/  ISETP.NE.U32.OR P6, PT, R2, 0x1, !P1 ;  /* 0x000000010200780c */ /* 0x000fe40004fc5470 */
[----:B------:R-:W-:Y:S02]  /*66f0*/  CS2R R54, SRZ ;  /* 0x0000000000367805 */ /* 0x000fe4000001ff00 */
[C---:B------:R-:W-:Y:S02]  /*6700*/  LEA.HI R25, R22.reuse, R22, RZ, 0x1 ;  /* 0x0000001616197211 */ /* 0x040fe400078f08ff */
[----:B------:R-:W-:Y:S02]  /*6710*/  CS2R R52, SRZ ;  /* 0x0000000000347805 */ /* 0x000fe4000001ff00 */
[----:B------:R-:W-:Y:S02]  /*6720*/  LOP3.LUT P4, R69, R63, 0xff, RZ, 0xc0, !PT ;  /* 0x000000ff3f457812 */ /* 0x000fe4000788c0ff */
[----:B------:R-:W-:Y:S02]  /*6730*/  CS2R R58, SRZ ;  /* 0x00000000003a7805 */ /* 0x000fe4000001ff00 */
[----:B------:R-:W-:Y:S01]  /*6740*/  SEL R2, RZ, 0xffffffff, P3 ;  /* 0xffffffffff027807 */ /* 0x000fe20001800000 */
[C---:B-1----:R-:W-:Y:S01]  /*6750*/  IMAD.SHL.U32 R0, R25.reuse, 0x80, RZ ;  /* 0x0000008019007824 */ /* 0x042fe200078e00ff */
[----:B------:R-:W-:Y:S02]  /*6760*/  LOP3.LUT R25, R25, 0xffe, RZ, 0xc0, !PT ;  /* 0x00000ffe19197812 */ /* 0x000fe400078ec0ff */
[----:B------:R-:W-:Y:S02]  /*6770*/  CS2R R56, SRZ ;  /* 0x0000000000387805 */ /* 0x000fe4000001ff00 */
[----:B------:R-:W-:Y:S01]  /*6780*/  P2R R79, PR, RZ, 0x40 ;  /* 0x00000040ff4f7803 */ /* 0x000fe20000000000 */
[----:B------:R-:W-:Y:S01]  /*6790*/  VIADD R35, R81, 0x400 ;  /* 0x0000040051237836 */ /* 0x000fe20000000000 */
[----:B------:R-:W-:Y:S01]  /*67a0*/  @P2 SEL R2, R5, R2, !P4 ;  /* 0x0000000205022207 */ /* 0x000fe20006000000 */
[----:B------:R-:W-:Y:S01]  /*67b0*/  IMAD.IADD R25, R22, 0x1, -R25 ;  /* 0x0000000116197824 */ /* 0x000fe200078e0a19 */
[----:B------:R-:W-:Y:S01]  /*67c0*/  @P6 SHF.L.U32 R4, RZ, 0x1f, RZ ;  /* 0x0000001fff046819 */ /* 0x000fe200000006ff */
[----:B------:R-:W-:Y:S01]  /*67d0*/  IMAD.IADD R80, R73, 0x1, R81 ;  /* 0x0000000149507824 */ /* 0x000fe200078e0251 */
[----:B------:R-:W-:Y:S02]  /*67e0*/  LOP3.LUT R0, R0, 0xffffff00, RZ, 0xc0, !PT ;  /* 0xffffff0000007812 */ /* 0x000fe400078ec0ff */
[----:B------:R-:W1:Y:S01]  /*67f0*/  @P6 SYNCS.PHASECHK.TRANS64.TRYWAIT P1, [UR43+0x40], R4 ;  /* 0x00004004ff0065a7 */ /* 0x000e62000802112b */
[----:B------:R-:W-:Y:S02]  /*6800*/  LOP3.LUT R2, R2, 0x1, RZ, 0xc0, !PT ;  /* 0x0000000102027812 */ /* 0x000fe400078ec0ff */
[----:B------:R-:W-:Y:S02]  /*6810*/  IMAD.IADD R0, R23, 0x1, R0 ;  /* 0x0000000117007824 */ /* 0x000fe400078e0200 */
[----:B------:R-:W-:Y:S02]  /*6820*/  ISETP.NE.U32.AND P5, PT, R2, 0x1, PT ;  /* 0x000000010200780c */ /* 0x000fe40003fa5070 */
[----:B------:R-:W-:Y:S02]  /*6830*/  IMAD R25, R25, 0x100000, R0 ;  /* 0x0010000019197824 */ /* 0x000fe400078e0200 */
[----:B------:R-:W-:Y:S01]  /*6840*/  P2R R88, PR, RZ, 0x20 ;  /* 0x00000020ff587803 */ /* 0x000fe20000000000 */
[----:B------:R2:W4:Y:S01]  /*6850*/  SYNCS.PHASECHK.TRANS64.TRYWAIT P0, [R82+URZ+0xb0], R3 ;  /* 0x0000b003520075a7 */ /* 0x00052200080011ff */
[----:B-1----:R-:W-:Y:S01]  /*6860*/  @P6 SEL R87, RZ, 0x1, !P1 ;  /* 0x00000001ff576807 */ /* 0x002fe20004800000 */
[----:B--2---:R-:W-:Y:S06]  /*6870*/  @!P6 BRA `(.L_x_102) ;  /* 0x000000000068e947 */ /* 0x004fec0003800000 */
[C---:B------:R-:W-:Y:S01]  /*6880*/  @P5 IMAD R4, R74.reuse, 0x4, R35 ;  /* 0x000000044a045824 */ /* 0x040fe200078e0223 */
[----:B------:R-:W-:Y:S01]  /*6890*/  ISETP.NE.AND P1, PT, R87, RZ, PT ;  /* 0x000000ff5700720c */ /* 0x000fe20003f25270 */
[----:B------:R-:W-:Y:S01]  /*68a0*/  @P5 IMAD R2, R74, 0x4, R81 ;  /* 0x000000044a025824 */ /* 0x000fe200078e0251 */
[----:B------:R-:W-:Y:S01]  /*68b0*/  BSSY B0, `(.L_x_103) ;  /* 0x000000e000007945 */ /* 0x000fe20003800000 */
[----:B------:R-:W-:Y:S01]  /*68c0*/  IMAD.MOV.U32 R46, RZ, RZ, RZ ;  /* 0x000000ffff2e7224 */ /* 0x000fe200078e00ff */
[----:B------:R-:W-:Y:S01]  /*68d0*/  CS2R R50, SRZ ;  /* 0x0000000000327805 */ /* 0x000fe2000001ff00 */
[----:B------:R-:W-:Y:S01]  /*68e0*/  @P5 IMAD.IADD R4, R73, 0x1, R4 ;  /* 0x0000000149045824 */ /* 0x000fe200078e0204 */
[----:B------:R-:W-:Y:S02]  /*68f0*/  CS2R R48, SRZ ;  /* 0x0000000000307805 */ /* 0x000fe4000001ff00 */
[----:B------:R-:W-:Y:S02]  /*6900*/  CS2R R44, SRZ ;  /* 0x00000000002c7805 */ /* 0x000fe4000001ff00 */
[----:B------:R-:W-:Y:S02]  /*6910*/  CS2R R58, SRZ ;  /* 0x00000000003a7805 */ /* 0x000fe4000001ff00 */
[----:B------:R-:W-:Y:S02]  /*6920*/  CS2R R56, SRZ ;  /* 0x0000000000387805 */ /* 0x000fe4000001ff00 */
[----:B------:R-:W-:Y:S02]  /*6930*/  CS2R R54, SRZ ;  /* 0x0000000000367805 */ /* 0x000fe4000001ff00 */
[----:B------:R-:W-:Y:S01]  /*6940*/  CS2R R52, SRZ ;  /* 0x0000000000347805 */ /* 0x000fe2000001ff00 */
[----:B------:R-:W-:Y:S06]  /*6950*/  @P1 BRA `(.L_x_104) ;  /* 0x00000000000c1947 */ /* 0x000fec0003800000 */
[----:B------:R-:W-:Y:S04]  /*6960*/  SHF.L.U32 R5, RZ, 0x1f, RZ ;  /* 0x0000001fff057819 */ /* 0x000fe800000006ff */
[----:B------:R-:W1:Y:S02]  /*6970*/  SYNCS.PHASECHK.TRANS64.TRYWAIT P1, [UR43+0x40], R5 ;  /* 0x00004005ff0075a7 */ /* 0x000e64000802112b */
[----:B-1----:R-:W-:Y:S05]  /*6980*/  @!P1 BRA `(.L_x_105) ;  /* 0x00000058009c9947 */ /* 0x002fea0003800000 */
.L_x_104:
[----:B------:R-:W-:Y:S05]  /*6990*/  BSYNC B0 ;  /* 0x0000000000007941 */ /* 0x000fea0003800000 */
.L_x_103:
[----:B------:R-:W-:Y:S01]  /*69a0*/  ISETP.NE.AND P1, PT, R88, RZ, PT ;  /* 0x000000ff5800720c */ /* 0x000fe20003f25270 */
[----:B------:R-:W-:Y:S11]  /*69b0*/  HFMA2 R85, -RZ, RZ, 0, 5.9604644775390625e-08 ;  /* 0x00000001ff557431 */ /* 0x000ff600000001ff */
[----:B------:R-:W-:Y:S01]  /*69c0*/  @!UPT UIADD3 URZ, UPT, UPT, URZ, URZ, URZ ;  /* 0x000000fffffff290 */ /* 0x000fe2000fffe0ff */
[----:B------:R-:W-:Y:S05]  /*69d0*/  @P1 WARPSYNC.ALL ;  /* 0x0000000000001948 */ /* 0x000fea0003800000 */
[----:B------:R2:W1:Y:S04]  /*69e0*/  @P1 LDSM.16.M88.4 R48, [R2+0x400] ;  /* 0x000400000230183b */ /* 0x0004680000000200 */
[----:B------:R2:W1:Y:S04]  /*69f0*/  @P1 LDSM.16.M88.4 R44, [R4] ;  /* 0x00000000042c183b */ /* 0x0004680000000200 */
[----:B------:R2:W1:Y:S04]  /*6a00*/  @P1 LDSM.16.M88.4 R56, [R86+UR43+0x400] ;  /* 0x0004002b5638183b */ /* 0x0004680008000200 */
[----:B------:R2:W1:Y:S02]  /*6a10*/  @P1 LDSM.16.M88.4 R52, [R80+0x400] ;  /* 0x000400005034183b */ /* 0x0004640000000200 */
.L_x_102:
[----:B------:R-:W-:Y:S05]  /*6a20*/  BSYNC B1 ;  /* 0x0000000000017941 */ /* 0x000fea0003800000 */
.L_x_101:
[----:B-1----:R-:W-:Y:S04]  /*6a30*/  SHF.R.U32.HI R5, RZ, 0x15, R25 ;  /* 0x00000015ff057819 */ /* 0x002fe80000011619 */
[----:B------:R-:W-:Y:S01]  /*6a40*/  LOP3.LUT P1, RZ, R5, 0x3, R64, 0x48, !PT ;  /* 0x0000000305ff7812 */ /* 0x000fe20007824840 */
[----:B------:R-:W-:Y:S01]  /*6a50*/  @!UPT UIADD3 URZ, UPT, UPT, URZ, URZ, URZ ;  /* 0x000000fffffff290 */ /* 0x000fe2000fffe0ff */
[----:B----4-:R-:W-:Y:S11]  /*6a60*/  @P0 BRA `(.L_x_106) ;  /* 0x0000000000080947 */ /* 0x010ff60003800000 */
[----:B------:R-:W1:Y:S02]  /*6a70*/  SYNCS.PHASECHK.TRANS64.TRYWAIT P0, [R82+URZ+0xb0], R3 ;  /* 0x0000b003520075a7 */ /* 0x000e6400080011ff */
[----:B-1----:R-:W-:Y:S05]  /*6a80*/  @!P0 BRA `(.L_x_107) ;  /* 0x0000005800748947 */ /* 0x002fea0003800000 */
.L_x_106:
[----:B------:R-:W-:Y:S05]  /*6a90*/  @!P1 BRA `(.L_x_108) ;  /* 0x0000000000409947 */ /* 0x000fea0003800000 */
[----:B------:R-:W4:Y:S01]  /*6aa0*/  LDCU.64 UR8, c[0x4][0x70] ;  /* 0x01000e00ff0877ac */ /* 0x000f220008000a00 */
[----:B-1----:R-:W-:Y:S01]  /*6ab0*/  MOV R3, 0x0 ;  /* 0x0000000000037802 */ /* 0x002fe20000000f00 */
[----:B------:R-:W-:Y:S02]  /*6ac0*/  HFMA2 R12, -RZ, RZ, 0, 5.9604644775390625e-08 ;  /* 0x00000001ff0c7431 */ /* 0x000fe400000001ff */
[----:B------:R-:W-:Y:S02]  /*6ad0*/  IMAD.MOV.U32 R8, RZ, RZ, 0x192 ;  /* 0x00000192ff087424 */ /* 0x000fe400078e00ff */
[----:B------:R-:W-:Y:S01]  /*6ae0*/  IMAD.MOV.U32 R13, RZ, RZ, RZ ;  /* 0x000000ffff0d7224 */ /* 0x000fe200078e00ff */
[----:B------:R-:W1:Y:S01]  /*6af0*/  LDCU.64 UR6, c[0x4][0x78] ;  /* 0x01000f00ff0677ac */ /* 0x000e620008000a00 */
[----:B--2---:R-:W2:Y:S01]  /*6b00*/  LDC.64 R2, c[0x4][R3] ;  /* 0x0100000003027b82 */ /* 0x004ea20000000a00 */
[----:B------:R-:W5:Y:S01]  /*6b10*/  LDCU.64 UR4, c[0x4][0x10] ;  /* 0x01000200ff0477ac */ /* 0x000f620008000a00 */
[----:B----4-:R-:W-:Y:S01]  /*6b20*/  MOV R5, UR9 ;  /* 0x0000000900057c02 */ /* 0x010fe20008000f00 */
[----:B------:R-:W-:Y:S01]  /*6b30*/  IMAD.U32 R4, RZ, RZ, UR8 ;  /* 0x00000008ff047e24 */ /* 0x000fe2000f8e00ff */
[----:B-1----:R-:W-:Y:S01]  /*6b40*/  MOV R7, UR7 ;  /* 0x0000000700077c02 */ /* 0x002fe20008000f00 */
[----:B------:R-:W-:Y:S01]  /*6b50*/  IMAD.U32 R6, RZ, RZ, UR6 ;  /* 0x00000006ff067e24 */ /* 0x000fe2000f8e00ff */
[----:B-----5:R-:W-:Y:S01]  /*6b60*/  MOV R11, UR5 ;  /* 0x00000005000b7c02 */ /* 0x020fe20008000f00 */
[----:B------:R-:W-:Y:S02]  /*6b70*/  IMAD.U32 R10, RZ, RZ, UR4 ;  /* 0x00000004ff0a7e24 */ /* 0x000fe4000f8e00ff */
[----:B------:R-:W-:Y:S07]  /*6b80*/  LEPC R20, `(.L_x_108) ;  /* 0x000000001014794e */ /* 0x000fee0000000000 */
[----:B--23--:R-:W-:Y:S05]  /*6b90*/  CALL.ABS.NOINC R2 ;  /* 0x0000000002007343 */ /* 0x00cfea0003c00000 */
.L_x_108:
[----:B------:R-:W-:Y:S01]  /*6ba0*/  LOP3.LUT R20, R56, 0xffffe000, RZ, 0xc0, !PT ;  /* 0xffffe00038147812 */ /* 0x000fe200078ec0ff */
[----:B------:R-:W-:Y:S05]  /*6bb0*/  WARPSYNC.ALL ;  /* 0x0000000000007948 */ /* 0x000fea0003800000 */
[----:B------:R-:W-:Y:S01]  /*6bc0*/  R2UR UR4, R25 ;  /* 0x00000000190472ca */ /* 0x000fe200000e0000 */
[----:B------:R-:W-:Y:S01]  /*6bd0*/  IMAD.SHL.U32 R90, R74, 0x4, RZ ;  /* 0x000000044a5a7824 */ /* 0x000fe200078e00ff */
[----:B------:R-:W-:Y:S01]  /*6be0*/  LOP3.LUT R21, R57, 0xffffe000, RZ, 0xc0, !PT ;  /* 0xffffe00039157812 */ /* 0x000fe200078ec0ff */
[----:B------:R-:W-:Y:S01]  /*6bf0*/  BSSY.RECONVERGENT B0, `(.L_x_109) ;  /* 0x0000059000007945 */ /* 0x000fe20003800200 */
[----:B------:R-:W-:Y:S02]  /*6c00*/  LOP3.LUT R26, R59, 0xffffe000, RZ, 0xc0, !PT ;  /* 0xffffe0003b1a7812 */ /* 0x000fe400078ec0ff */
[----:B------:R-:W-:Y:S02]  /*6c10*/  LOP3.LUT R32, R53, 0xffffe000, RZ, 0xc0, !PT ;  /* 0xffffe00035207812 */ /* 0x000fe400078ec0ff */
[----:B------:R-:W-:Y:S02]  /*6c20*/  LOP3.LUT R33, R54, 0xffffe000, RZ, 0xc0, !PT ;  /* 0xffffe00036217812 */ /* 0x000fe400078ec0ff */
[----:B------:R-:W-:Y:S02]  /*6c30*/  IADD3 R84, PT, PT, R35, R90, RZ ;  /* 0x0000005a23547210 */ /* 0x000fe40007ffe0ff */
[----:B------:R-:W-:Y:S01]  /*6c40*/  ISETP.NE.AND P0, PT, R75, RZ, PT ;  /* 0x000000ff4b00720c */ /* 0x000fe20003f05270 */
[----:B--2---:R-:W3:Y:S02]  /*6c50*/  LDTM.16dp128bit.x8 R4, tmem[UR4] ;  /* 0x00000004000479ee */ /* 0x004ee40008180000 */
[----:B------:R-:W-:Y:S02]  /*6c60*/  IMAD.IADD R83, R73, 0x1, R84 ;  /* 0x0000000149537824 */ /* 0x000fe400078e0254 */
[C---:B---3--:R-:W-:Y:S01]  /*6c70*/  FMUL R0, R24.reuse, R4 ;  /* 0x0000000418007220 */ /* 0x048fe20000400000 */
[C---:B------:R-:W-:Y:S01]  /*6c80*/  FMUL R2, R24.reuse, R5 ;  /* 0x0000000518027220 */ /* 0x040fe20000400000 */
[C---:B-1----:R-:W-:Y:S01]  /*6c90*/  FMUL R3, R24.reuse, R6 ;  /* 0x0000000618037220 */ /* 0x042fe20000400000 */
[----:B------:R-:W-:Y:S01]  /*6ca0*/  FMUL R7, R24, R7 ;  /* 0x0000000718077220 */ /* 0x000fe20000400000 */
[C---:B------:R-:W-:Y:S01]  /*6cb0*/  FFMA R28, R27.reuse, R20, R0 ;  /* 0x000000141b1c7223 */ /* 0x040fe20000000000 */
[----:B------:R-:W-:Y:S01]  /*6cc0*/  LOP3.LUT R20, R58, 0xffffe000, RZ, 0xc0, !PT ;  /* 0xffffe0003a147812 */ /* 0x000fe200078ec0ff */
[C---:B------:R-:W-:Y:S01]  /*6cd0*/  FFMA R29, R27.reuse, R21, R2 ;  /* 0x000000151b1d7223 */ /* 0x040fe20000000002 */
[----:B------:R-:W-:Y:S01]  /*6ce0*/  LOP3.LUT R21, R52, 0xffffe000, RZ, 0xc0, !PT ;  /* 0xffffe00034157812 */ /* 0x000fe200078ec0ff */
[C---:B------:R-:W-:Y:S01]  /*6cf0*/  FMUL R4, R24.reuse, R8 ;  /* 0x0000000818047220 */ /* 0x040fe20000400000 */
[----:B------:R-:W-:Y:S01]  /*6d00*/  F2FP.TF32.F32.PACK_B R28, R28 ;  /* 0x0000001cff1c723e */ /* 0x000fe200024050ff */
[----:B------:R-:W-:Y:S01]  /*6d10*/  FFMA R30, R27, R20, R3 ;  /* 0x000000141b1e7223 */ /* 0x000fe20000000003 */
[----:B------:R-:W-:Y:S01]  /*6d20*/  LOP3.LUT R20, R55, 0xffffe000, RZ, 0xc0, !PT ;  /* 0xffffe00037147812 */ /* 0x000fe200078ec0ff */
[C---:B------:R-:W-:Y:S01]  /*6d30*/  FMUL R5, R24.reuse, R9 ;  /* 0x0000000918057220 */ /* 0x040fe20000400000 */
[----:B------:R-:W-:Y:S01]  /*6d40*/  F2FP.TF32.F32.PACK_B R29, R29 ;  /* 0x0000001dff1d723e */ /* 0x000fe200024050ff */
[C---:B------:R-:W-:Y:S01]  /*6d50*/  FMUL R6, R24.reuse, R10 ;  /* 0x0000000a18067220 */ /* 0x040fe20000400000 */
[----:B------:R-:W-:Y:S01]  /*6d60*/  F2FP.TF32.F32.PACK_B R30, R30 ;  /* 0x0000001eff1e723e */ /* 0x000fe200024050ff */
[----:B------:R-:W-:Y:S01]  /*6d70*/  FFMA R31, R27, R26, R7 ;  /* 0x0000001a1b1f7223 */ /* 0x000fe20000000007 */
[----:B------:R-:W-:Y:S01]  /*6d80*/  LOP3.LUT R26, R49, 0xffffe000, RZ, 0xc0, !PT ;  /* 0xffffe000311a7812 */ /* 0x000fe200078ec0ff */
[----:B------:R-:W-:Y:S01]  /*6d90*/  FMUL R11, R24, R11 ;  /* 0x0000000b180b7220 */ /* 0x000fe20000400000 */
[C---:B------:R-:W-:Y:S01]  /*6da0*/  FFMA R4, R27.reuse, R21, R4 ;  /* 0x000000151b047223 */ /* 0x040fe20000000004 */
[----:B------:R-:W-:Y:S01]  /*6db0*/  LOP3.LUT R21, R48, 0xffffe000, RZ, 0xc0, !PT ;  /* 0xffffe00030157812 */ /* 0x000fe200078ec0ff */
[C---:B------:R-:W-:Y:S01]  /*6dc0*/  FFMA R5, R27.reuse, R32, R5 ;  /* 0x000000201b057223 */ /* 0x040fe20000000005 */
[----:B------:R-:W-:Y:S01]  /*6dd0*/  F2FP.TF32.F32.PACK_B R31, R31 ;  /* 0x0000001fff1f723e */ /* 0x000fe200024050ff */
        /* <DEDUP_REMOVED lines=8> */
[----:B------:R1:W-:Y:S01]  /*6e60*/  STSM.16.M88.4 [R81+0x400], R28 ;  /* 0x0004001c51007844 */ /* 0x0003e20000000200 */
[----:B------:R-:W-:Y:S01]  /*6e70*/  F2FP.TF32.F32.PACK_B R6, R6 ;  /* 0x00000006ff06723e */ /* 0x000fe200024050ff */
[C---:B------:R-:W-:Y:S01]  /*6e80*/  FMUL R10, R24.reuse, R14 ;  /* 0x0000000e180a7220 */ /* 0x040fe20000400000 */
[----:B------:R-:W-:Y:S01]  /*6e90*/  F2FP.TF32.F32.PACK_B R7, R7 ;  /* 0x00000007ff07723e */ /* 0x000fe200024050ff */
[----:B------:R-:W-:Y:S01]  /*6ea0*/  FMUL R15, R24, R15 ;  /* 0x0000000f180f7220 */ /* 0x000fe20000400000 */
[C---:B------:R-:W-:Y:S01]  /*6eb0*/  FFMA R8, R27.reuse, R21, R8 ;  /* 0x000000151b087223 */ /* 0x040fe20000000008 */
[C---:B------:R-:W-:Y:S01]  /*6ec0*/  FFMA R9, R27.reuse, R26, R9 ;  /* 0x0000001a1b097223 */ /* 0x040fe20000000009 */
[C---:B------:R-:W-:Y:S01]  /*6ed0*/  FFMA R10, R27.reuse, R33, R10 ;  /* 0x000000211b0a7223 */ /* 0x040fe2000000000a */
[----:B------:R1:W-:Y:S01]  /*6ee0*/  STSM.16.M88.4 [R80+0x400], R4 ;  /* 0x0004000450007844 */ /* 0x0003e20000000200 */
[----:B------:R-:W-:Y:S01]  /*6ef0*/  LOP3.LUT R21, R44, 0xffffe000, RZ, 0xc0, !PT ;  /* 0xffffe0002c157812 */ /* 0x000fe200078ec0ff */
[----:B------:R-:W-:Y:S01]  /*6f00*/  FFMA R11, R27, R20, R15 ;  /* 0x000000141b0b7223 */ /* 0x000fe2000000000f */
[----:B------:R-:W-:Y:S01]  /*6f10*/  LOP3.LUT R20, R45, 0xffffe000, RZ, 0xc0, !PT ;  /* 0xffffe0002d147812 */ /* 0x000fe200078ec0ff */
[C---:B------:R-:W-:Y:S01]  /*6f20*/  FMUL R12, R24.reuse, R16 ;  /* 0x00000010180c7220 */ /* 0x040fe20000400000 */
[----:B------:R-:W-:Y:S01]  /*6f30*/  FMUL R13, R24, R17 ;  /* 0x00000011180d7220 */ /* 0x000fe20000400000 */
[----:B------:R-:W-:Y:S01]  /*6f40*/  LOP3.LUT R33, R46, 0xffffe000, RZ, 0xc0, !PT ;  /* 0xffffe0002e217812 */ /* 0x000fe200078ec0ff */
[C---:B------:R-:W-:Y:S01]  /*6f50*/  FMUL R14, R24.reuse, R18 ;  /* 0x00000012180e7220 */ /* 0x040fe20000400000 */
[----:B------:R-:W-:Y:S01]  /*6f60*/  LOP3.LUT R26, R47, 0xffffe000, RZ, 0xc0, !PT ;  /* 0xffffe0002f1a7812 */ /* 0x000fe200078ec0ff */
[----:B------:R-:W-:Y:S01]  /*6f70*/  FMUL R19, R24, R19 ;  /* 0x0000001318137220 */ /* 0x000fe20000400000 */
[C---:B------:R-:W-:Y:S01]  /*6f80*/  FFMA R12, R27.reuse, R21, R12 ;  /* 0x000000151b0c7223 */ /* 0x040fe2000000000c */
[C---:B------:R-:W-:Y:S01]  /*6f90*/  FFMA R13, R27.reuse, R20, R13 ;  /* 0x000000141b0d7223 */ /* 0x040fe2000000000d */
[C---:B------:R-:W-:Y:S01]  /*6fa0*/  FFMA R14, R27.reuse, R33, R14 ;  /* 0x000000211b0e7223 */ /* 0x040fe2000000000e */
[----:B------:R-:W-:Y:S01]  /*6fb0*/  FFMA R15, R27, R26, R19 ;  /* 0x0000001a1b0f7223 */ /* 0x000fe20000000013 */
[----:B------:R-:W-:Y:S02]  /*6fc0*/  F2FP.TF32.F32.PACK_B R8, R8 ;  /* 0x00000008ff08723e */ /* 0x000fe400024050ff */
[----:B------:R-:W-:Y:S02]  /*6fd0*/  F2FP.TF32.F32.PACK_B R9, R9 ;  /* 0x00000009ff09723e */ /* 0x000fe400024050ff */
[----:B------:R-:W-:Y:S02]  /*6fe0*/  F2FP.TF32.F32.PACK_B R10, R10 ;  /* 0x0000000aff0a723e */ /* 0x000fe400024050ff */
[----:B------:R-:W-:Y:S02]  /*6ff0*/  F2FP.TF32.F32.PACK_B R11, R11 ;  /* 0x0000000bff0b723e */ /* 0x000fe400024050ff */
[----:B------:R-:W-:Y:S02]  /*7000*/  F2FP.TF32.F32.PACK_B R12, R12 ;  /* 0x0000000cff0c723e */ /* 0x000fe400024050ff */
[----:B------:R-:W-:Y:S01]  /*7010*/  F2FP.TF32.F32.PACK_B R13, R13 ;  /* 0x0000000dff0d723e */ /* 0x000fe200024050ff */
[----:B------:R1:W-:Y:S01]  /*7020*/  STSM.16.M88.4 [R84], R8 ;  /* 0x0000000854007844 */ /* 0x0003e20000000200 */
[----:B------:R-:W-:Y:S02]  /*7030*/  F2FP.TF32.F32.PACK_B R14, R14 ;  /* 0x0000000eff0e723e */ /* 0x000fe400024050ff */
[----:B------:R-:W-:Y:S05]  /*7040*/  F2FP.TF32.F32.PACK_B R15, R15 ;  /* 0x0000000fff0f723e */ /* 0x000fea00024050ff */
[----:B------:R1:W-:Y:S01]  /*7050*/  STSM.16.M88.4 [R83], R12 ;  /* 0x0000000c53007844 */ /* 0x0003e20000000200 */
[----:B------:R-:W-:Y:S01]  /*7060*/  @!PT LDS RZ, [RZ] ;  /* 0x00000000fffff984 */ /* 0x000fe20000000800 */
[----:B------:R-:W-:Y:S01]  /*7070*/  @!PT LDS RZ, [RZ] ;  /* 0x00000000fffff984 */ /* 0x000fe20000000800 */
[----:B------:R-:W-:Y:S01]  /*7080*/  @!PT LDS RZ, [RZ] ;  /* 0x00000000fffff984 */ /* 0x000fe20000000800 */
[----:B------:R-:W-:Y:S01]  /*7090*/  @!PT LDS RZ, [RZ] ;  /* 0x00000000fffff984 */ /* 0x000fe20000000800 */
[----:B------:R2:W-:Y:S07]  /*70a0*/  MEMBAR.ALL.CTA ;  /* 0x0000000000007992 */ /* 0x0005ee0000008000 */
[----:B--2---:R-:W2:Y:S02]  /*70b0*/  FENCE.VIEW.ASYNC.S ;  /* 0x00000000000073c6 */ /* 0x004ea40000000000 */
[----:B--2---:R-:W-:Y:S06]  /*70c0*/  BAR.SYNC.DEFER_BLOCKING 0x1, 0x80 ;  /* 0x0042000000007b1d */ /* 0x004fec0000010000 */
[----:B------:R-:W-:Y:S05]  /*70d0*/  @P0 BRA `(.L_x_110) ;  /* 0x0000000000280947 */ /* 0x000fea0003800000 */
[----:B------:R-:W-:Y:S01]  /*70e0*/  UIADD3 UR4, UPT, UPT, UR43, 0x400, URZ ;  /* 0x000004002b047890 */ /* 0x000fe2000fffe0ff */
[----:B------:R-:W-:Y:S05]  /*70f0*/  UMOV UR51, UR36 ;  /* 0x0000002400337c82 */ /* 0x000fea0008000000 */
[----:B------:R-:W-:Y:S01]  /*7100*/  MOV R68, UR4 ;  /* 0x0000000400447c02 */ /* 0x000fe20008000f00 */
[----:B------:R-:W-:Y:S03]  /*7110*/  UIADD3 UR4, UP0, UPT, UR54, 0x680, URZ ;  /* 0x0000068036047890 */ /* 0x000fe6000ff1e0ff */
[----:B------:R-:W-:Y:S01]  /*7120*/  R2UR UR48, R68 ;  /* 0x00000000443072ca */ /* 0x000fe200000e0000 */
[----:B------:R-:W-:Y:S11]  /*7130*/  UIADD3.X UR5, UPT, UPT, URZ, UR55, URZ, UP0, !UPT ;  /* 0x00000037ff057290 */ /* 0x000ff600087fe4ff */
[----:B------:R-:W-:Y:S01]  /*7140*/  @!UPT UIADD3 URZ, UPT, UPT, URZ, URZ, URZ ;  /* 0x000000fffffff290 */ /* 0x000fe2000fffe0ff */
[----:B------:R2:W-:Y:S01]  /*7150*/  UTMASTG.3D [UR48], [UR4] ;  /* 0x00000030040073b5 */ /* 0x0005e20008010000 */
[----:B------:R0:W-:Y:S01]  /*7160*/  UTMACMDFLUSH ;  /* 0x00000000000079b7 */ /* 0x0001e20000000000 */
[----:B--2---:R-:W-:Y:S04]  /*7170*/  DEPBAR.LE SB0, 0x1 ;  /* 0x000080400000791a */ /* 0x004fe80000000000 */
.L_x_110:
[----:B------:R-:W-:Y:S05]  /*7180*/  BSYNC.RECONVERGENT B0 ;  /* 0x0000000000007941 */ /* 0x000fea0003800200 */
.L_x_109:
[----:B------:R-:W-:Y:S01]  /*7190*/  BAR.SYNC.DEFER_BLOCKING 0x1, 0x80 ;  /* 0x0042000000007b1d */ /* 0x000fe20000010000 */
[----:B------:R-:W-:Y:S01]  /*71a0*/  ISETP.NE.AND P1, PT, R79, RZ, PT ;  /* 0x000000ff4f00720c */ /* 0x000fe20003f25270 */
[----:B------:R-:W-:Y:S01]  /*71b0*/  UISETP.NE.AND UP0, UPT, UR52, URZ, UPT ;  /* 0x000000ff3400728c */ /* 0x000fe2000bf05270 */
[----:B------:R-:W-:Y:S11]  /*71c0*/  LEA R3, R85, UR43, 0x3 ;  /* 0x0000002b55037c11 */ /* 0x000ff6000f8e18ff */
[----:B-1----:R-:W-:Y:S01]  /*71d0*/  @P1 SHF.L.U32 R4, RZ, 0x1f, RZ ;  /* 0x0000001fff041819 */ /* 0x002fe200000006ff */
[----:B------:R-:W-:Y:S06]  /*71e0*/  BRA.U !UP0, `(.L_x_111) ;  /* 0x0000000108247547 */ /* 0x000fec000b800000 */
[----:B------:R-:W1:Y:S01]  /*71f0*/  S2R R0, SR_CgaCtaId ;  /* 0x0000000000007919 */ /* 0x000e620000008800 */
[----:B------:R-:W-:Y:S01]  /*7200*/  IMAD.U32 R2, RZ, RZ, UR47 ;  /* 0x0000002fff027e24 */ /* 0x000fe2000f8e00ff */
[----:B------:R-:W-:Y:S04]  /*7210*/  UIADD3 UR4, UPT, UPT, UR47, 0x1, URZ ;  /* 0x000000012f047890 */ /* 0x000fe8000fffe0ff */
[----:B------:R-:W-:Y:S01]  /*7220*/  @P1 LEA R2, R2, UR43, 0x3 ;  /* 0x0000002b02021c11 */ /* 0x000fe2000f8e18ff */
[----:B------:R-:W-:Y:S04]  /*7230*/  UISETP.NE.AND UP0, UPT, UR4, 0x4, UPT ;  /* 0x000000040400788c */ /* 0x000fe8000bf05270 */
[----:B------:R-:W-:Y:S01]  /*7240*/  @P1 VIADD R5, R2, 0x60 ;  /* 0x0000006002051836 */ /* 0x000fe20000000000 */
[----:B------:R-:W-:Y:S04]  /*7250*/  USEL UR47, UR4, URZ, UP0 ;  /* 0x000000ff042f7287 */ /* 0x000fe80008000000 */
[----:B-1----:R-:W-:Y:S04]  /*7260*/  @P1 PRMT R0, R0, 0x654, R5 ;  /* 0x0000065400001816 */ /* 0x002fe80000000005 */
[----:B------:R1:W-:Y:S04]  /*7270*/  @P1 SYNCS.ARRIVE.TRANS64.RED.A1T0 RZ, [R0+URZ], RZ ;  /* 0x000000ff00ff19a7 */ /* 0x0003e800081004ff */
.L_x_111:
[----:B------:R-:W2:Y:S01]  /*7280*/  @P1 SYNCS.PHASECHK.TRANS64.TRYWAIT P0, [R3+URZ+0x40], R4 ;  /* 0x00004004030015a7 */ /* 0x000ea200080011ff */
[----:B------:R-:W-:Y:S01]  /*7290*/  BSSY B1, `(.L_x_112) ;  /* 0x0000017000017945 */ /* 0x000fe20003800000 */
[----:B--2---:R-:W-:Y:S03]  /*72a0*/  @P1 SEL R87, RZ, 0x1, !P0 ;  /* 0x00000001ff571807 */ /* 0x004fe60004000000 */
[----:B------:R-:W-:Y:S05]  /*72b0*/  @!P1 BRA `(.L_x_113) ;  /* 0x0000000000509947 */ /* 0x000fea0003800000 */
[----:B------:R-:W-:Y:S01]  /*72c0*/  ISETP.NE.AND P1, PT, R88, RZ, PT ;  /* 0x000000ff5800720c */ /* 0x000fe20003f25270 */
[----:B------:R-:W-:Y:S01]  /*72d0*/  BSSY B0, `(.L_x_114) ;  /* 0x000000a000007945 */ /* 0x000fe20003800000 */
[----:B------:R-:W-:Y:S11]  /*72e0*/  ISETP.NE.AND P0, PT, R87, RZ, PT ;  /* 0x000000ff5700720c */ /* 0x000ff60003f05270 */
[----:B------:R-:W-:Y:S04]  /*72f0*/  @P1 IMAD R5, R85, 0x2000, R86 ;  /* 0x0000200055051824 */ /* 0x000fe800078e0256 */
[----:B------:R-:W-:Y:S05]  /*7300*/  @P1 VIADD R4, R5, UR43 ;  /* 0x0000002b05041c36 */ /* 0x000fea0008000000 */
[----:B------:R-:W-:Y:S01]  /*7310*/  @P1 IADD3 R2, PT, PT, R90, R4, RZ ;  /* 0x000000045a021210 */ /* 0x000fe20007ffe0ff */
[----:B------:R-:W-:Y:S01]  /*7320*/  @P1 IMAD.IADD R4, R73, 0x1, R4 ;  /* 0x0000000149041824 */ /* 0x000fe200078e0204 */
[----:B------:R-:W-:Y:S06]  /*7330*/  @P0 BRA `(.L_x_115) ;  /* 0x00000000000c0947 */ /* 0x000fec0003800000 */
[----:B-1----:R-:W-:Y:S04]  /*7340*/  SHF.L.U32 R0, RZ, 0x1f, RZ ;  /* 0x0000001fff007819 */ /* 0x002fe800000006ff */
[----:B------:R-:W1:Y:S02]  /*7350*/  SYNCS.PHASECHK.TRANS64.TRYWAIT P0, [R3+URZ+0x40], R0 ;  /* 0x00004000030075a7 */ /* 0x000e6400080011ff */
[----:B-1----:R-:W-:Y:S05]  /*7360*/  @!P0 BRA `(.L_x_116) ;  /* 0x0000005000508947 */ /* 0x002fea0003800000 */
.L_x_115:
[----:B------:R-:W-:Y:S05]  /*7370*/  BSYNC B0 ;  /* 0x0000000000007941 */ /* 0x000fea0003800000 */
.L_x_114:
[----:B------:R-:W-:Y:S02]  /*7380*/  ISETP.NE.AND P0, PT, R88, RZ, PT ;  /* 0x000000ff5800720c */ /* 0x000fe40003f05270 */
[----:B------:R-:W-:Y:S11]  /*7390*/  IADD3 R85, PT, PT, R85, 0x1, RZ ;  /* 0x0000000155557810 */ /* 0x000ff60007ffe0ff */
[----:B-1----:R-:W-:Y:S01]  /*73a0*/  @P0 IMAD.IADD R0, R73, 0x1, R2 ;  /* 0x0000000149000824 */ /* 0x002fe200078e0202 */
[----:B------:R-:W-:Y:S05]  /*73b0*/  @P0 WARPSYNC.ALL ;  /* 0x0000000000000948 */ /* 0x000fea0003800000 */
[----:B------:R2:W3:Y:S04]  /*73c0*/  @P0 LDSM.16.M88.4 R56, [R5+UR43+0x400] ;  /* 0x0004002b0538083b */ /* 0x0004e80008000200 */
[----:B------:R2:W4:Y:S04]  /*73d0*/  @P0 LDSM.16.M88.4 R52, [R4+0x400] ;  /* 0x000400000434083b */ /* 0x0005280000000200 */
[----:B------:R2:W1:Y:S04]  /*73e0*/  @P0 LDSM.16.M88.4 R48, [R2+0x400] ;  /* 0x000400000230083b */ /* 0x0004680000000200 */
[----:B------:R2:W1:Y:S02]  /*73f0*/  @P0 LDSM.16.M88.4 R44, [R0+0x400] ;  /* 0x00040000002c083b */ /* 0x0004640000000200 */
.L_x_113:
[----:B------:R-:W-:Y:S05]  /*7400*/  BSYNC B1 ;  /* 0x0000000000017941 */ /* 0x000fea0003800000 */
.L_x_112:
[----:B------:R-:W-:Y:S05]  /*7410*/  VIADD R3, R25, 0x20 ;  /* 0x0000002019037836 */ /* 0x000fea0000000000 */
[----:B------:R-:W-:Y:S04]  /*7420*/  SHF.R.U32.HI R3, RZ, 0x15, R3 ;  /* 0x00000015ff037819 */ /* 0x000fe80000011603 */
[----:B------:R-:W-:Y:S11]  /*7430*/  LOP3.LUT P0, RZ, R3, 0x3, R64, 0x48, !PT ;  /* 0x0000000303ff7812 */ /* 0x000ff60007804840 */
[----:B------:R-:W-:Y:S02]  /*7440*/  @!UPT UIADD3 URZ, UPT, UPT, URZ, URZ, URZ ;  /* 0x000000fffffff290 */ /* 0x000fe4000fffe0ff */
[----:B------:R-:W-:Y:S05]  /*7450*/  @!P0 BRA `(.L_x_117) ;  /* 0x0000000000408947 */ /* 0x000fea0003800000 */
[----:B------:R-:W5:Y:S01]  /*7460*/  LDCU.64 UR8, c[0x4][0x70] ;  /* 0x01000e00ff0877ac */ /* 0x000f620008000a00 */
[----:B------:R-:W-:Y:S01]  /*7470*/  MOV R3, 0x0 ;  /* 0x0000000000037802 */ /* 0x000fe20000000f00 */
[----:B------:R-:W-:Y:S02]  /*7480*/  HFMA2 R12, -RZ, RZ, 0, 5.9604644775390625e-08 ;  /* 0x00000001ff0c7431 */ /* 0x000fe400000001ff */
[----:B------:R-:W-:Y:S02]  /*7490*/  IMAD.MOV.U32 R8, RZ, RZ, 0x192 ;  /* 0x00000192ff087424 */ /* 0x000fe400078e00ff */
[----:B------:R-:W-:Y:S01]  /*74a0*/  IMAD.MOV.U32 R13, RZ, RZ, RZ ;  /* 0x000000ffff0d7224 */ /* 0x000fe200078e00ff */
[----:B------:R-:W3:Y:S01]  /*74b0*/  LDCU.64 UR6, c[0x4][0x78] ;  /* 0x01000f00ff0677ac */ /* 0x000ee20008000a00 */
[----:B--2---:R-:W2:Y:S01]  /*74c0*/  LDC.64 R2, c[0x4][R3] ;  /* 0x0100000003027b82 */ /* 0x004ea20000000a00 */
[----:B------:R-:W4:Y:S01]  /*74d0*/  LDCU.64 UR4, c[0x4][0x10] ;  /* 0x01000200ff0477ac */ /* 0x000f220008000a00 */
[----:B-----5:R-:W-:Y:S01]  /*74e0*/  MOV R5, UR9 ;  /* 0x0000000900057c02 */ /* 0x020fe20008000f00 */
[----:B------:R-:W-:Y:S01]  /*74f0*/  IMAD.U32 R4, RZ, RZ, UR8 ;  /* 0x00000008ff047e24 */ /* 0x000fe2000f8e00ff */
[----:B---3--:R-:W-:Y:S01]  /*7500*/  MOV R7, UR7 ;  /* 0x0000000700077c02 */ /* 0x008fe20008000f00 */
[----:B------:R-:W-:Y:S01]  /*7510*/  IMAD.U32 R6, RZ, RZ, UR6 ;  /* 0x00000006ff067e24 */ /* 0x000fe2000f8e00ff */
[----:B----4-:R-:W-:Y:S01]  /*7520*/  MOV R11, UR5 ;  /* 0x00000005000b7c02 */ /* 0x010fe20008000f00 */
[----:B------:R-:W-:Y:S02]  /*7530*/  IMAD.U32 R10, RZ, RZ, UR4 ;  /* 0x00000004ff0a7e24 */ /* 0x000fe4000f8e00ff */
[----:B------:R-:W-:Y:S07]  /*7540*/  LEPC R20, `(.L_x_117) ;  /* 0x000000001014794e */ /* 0x000fee0000000000 */
[----:B-12---:R-:W-:Y:S05]  /*7550*/  CALL.ABS.NOINC R2 ;  /* 0x0000000002007343 */ /* 0x006fea0003c00000 */
.L_x_117:
[----:B---3--:R-:W-:Y:S01]  /*7560*/  LOP3.LUT R20, R56, 0xffffe000, RZ, 0xc0, !PT ;  /* 0xffffe00038147812 */ /* 0x008fe200078ec0ff */
[----:B------:R-:W-:Y:S05]  /*7570*/  WARPSYNC.ALL ;  /* 0x0000000000007948 */ /* 0x000fea0003800000 */
[----:B------:R-:W-:Y:S01]  /*7580*/  R2UR UR4, R25 ;  /* 0x00000000190472ca */ /* 0x000fe200000e0000 */
[----:B------:R-:W3:Y:S01]  /*7590*/  S2R R89, SR_CgaCtaId ;  /* 0x0000000000597919 */ /* 0x000ee20000008800 */
[----:B------:R-:W-:Y:S01]  /*75a0*/  LOP3.LUT R21, R57, 0xffffe000, RZ, 0xc0, !PT ;  /* 0xffffe00039157812 */ /* 0x000fe200078ec0ff */
[----:B------:R-:W-:Y:S01]  /*75b0*/  IMAD.U32 R40, RZ, RZ, UR47 ;  /* 0x0000002fff287e24 */ /* 0x000fe2000f8e00ff */
[----:B------:R-:W-:Y:S01]  /*75c0*/  LOP3.LUT R41, R58, 0xffffe000, RZ, 0xc0, !PT ;  /* 0xffffe0003a297812 */ /* 0x000fe200078ec0ff */
[----:B------:R-:W-:Y:S01]  /*75d0*/  BSSY.RECONVERGENT B0, `(.L_x_118) ;  /* 0x000005b000007945 */ /* 0x000fe20003800200 */
[----:B-1----:R-:W-:Y:S02]  /*75e0*/  LOP3.LUT R26, R48, 0xffffe000, RZ, 0xc0, !PT ;  /* 0xffffe000301a7812 */ /* 0x002fe400078ec0ff */
[----:B------:R-:W-:Y:S02]  /*75f0*/  ISETP.NE.AND P6, PT, R79, RZ, PT ;  /* 0x000000ff4f00720c */ /* 0x000fe40003fc5270 */
[----:B------:R-:W-:Y:S02]  /*7600*/  ISETP.NE.AND P0, PT, R75, RZ, PT ;  /* 0x000000ff4b00720c */ /* 0x000fe40003f05270 */
[----:B------:R-:W-:Y:S01]  /*7610*/  LEA R91, R85, UR43, 0x3 ;  /* 0x0000002b555b7c11 */ /* 0x000fe2000f8e18ff */
[----:B--2---:R-:W1:Y:S08]  /*7620*/  LDTM.16dp128bit.x8 R4, tmem[UR4+0x20] ;  /* 0x00002004000479ee */ /* 0x004e700008180000 */
[----:B------:R-:W-:Y:S02]  /*7630*/  @P6 LEA R40, R40, UR43, 0x3 ;  /* 0x0000002b28286c11 */ /* 0x000fe4000f8e18ff */
[----:B------:R-:W-:Y:S03]  /*7640*/  @P6 SHF.L.U32 R92, RZ, 0x1f, RZ ;  /* 0x0000001fff5c6819 */ /* 0x000fe600000006ff */
[----:B------:R-:W-:Y:S05]  /*7650*/  @P6 VIADD R40, R40, 0x60 ;  /* 0x0000006028286836 */ /* 0x000fea0000000000 */
[----:B---3--:R-:W-:Y:S01]  /*7660*/  @P6 PRMT R40, R89, 0x654, R40 ;  /* 0x0000065459286816 */ /* 0x008fe20000000028 */
[C---:B-1----:R-:W-:Y:S01]  /*7670*/  FMUL R0, R24.reuse, R4 ;  /* 0x0000000418007220 */ /* 0x042fe20000400000 */
[C---:B------:R-:W-:Y:S01]  /*7680*/  FMUL R2, R24.reuse, R5 ;  /* 0x0000000518027220 */ /* 0x040fe20000400000 */
[C---:B------:R-:W-:Y:S01]  /*7690*/  FMUL R3, R24.reuse, R10 ;  /* 0x0000000a18037220 */ /* 0x040fe20000400000 */
[----:B------:R-:W-:Y:S01]  /*76a0*/  FMUL R4, R24, R11 ;  /* 0x0000000b18047220 */ /* 0x000fe20000400000 */
[C---:B------:R-:W-:Y:S01]  /*76b0*/  FFMA R28, R27.reuse, R20, R0 ;  /* 0x000000141b1c7223 */ /* 0x040fe20000000000 */
[----:B----4-:R-:W-:Y:S01]  /*76c0*/  LOP3.LUT R20, R52, 0xffffe000, RZ, 0xc0, !PT ;  /* 0xffffe00034147812 */ /* 0x010fe200078ec0ff */
        /* <DEDUP_REMOVED lines=8> */
[----:B------:R-:W-:Y:S01]  /*7750*/  FFMA R31, R27, R21, R2 ;  /* 0x000000151b1f7223 */ /* 0x000fe20000000002 */
[----:B------:R-:W-:Y:S01]  /*7760*/  LOP3.LUT R21, R53, 0xffffe000, RZ, 0xc0, !PT ;  /* 0xffffe00035157812 */ /* 0x000fe200078ec0ff */
[C---:B------:R-:W-:Y:S01]  /*7770*/  FMUL R0, R24.reuse, R8 ;  /* 0x0000000818007220 */ /* 0x040fe20000400000 */
[----:B------:R-:W-:Y:S01]  /*7780*/  F2FP.TF32.F32.PACK_B R30, R30 ;  /* 0x0000001eff1e723e */ /* 0x000fe200024050ff */
[----:B------:R-:W-:Y:S01]  /*7790*/  FMUL R2, R24, R9 ;  /* 0x0000000918027220 */ /* 0x000fe20000400000 */
[----:B------:R-:W-:Y:S01]  /*77a0*/  F2FP.TF32.F32.PACK_B R31, R31 ;  /* 0x0000001fff1f723e */ /* 0x000fe200024050ff */
[C---:B------:R-:W-:Y:S01]  /*77b0*/  FFMA R32, R27.reuse, R20, R0 ;  /* 0x000000141b207223 */ /* 0x040fe20000000000 */
[----:B------:R-:W-:Y:S01]  /*77c0*/  LOP3.LUT R20, R54, 0xffffe000, RZ, 0xc0, !PT ;  /* 0xffffe00036147812 */ /* 0x000fe200078ec0ff */
[----:B------:R-:W-:Y:S01]  /*77d0*/  FFMA R33, R27, R21, R2 ;  /* 0x000000151b217223 */ /* 0x000fe20000000002 */
[----:B------:R-:W-:Y:S01]  /*77e0*/  LOP3.LUT R21, R49, 0xffffe000, RZ, 0xc0, !PT ;  /* 0xffffe00031157812 */ /* 0x000fe200078ec0ff */
[----:B------:R1:W-:Y:S01]  /*77f0*/  STSM.16.M88.4 [R81+0x2400], R28 ;  /* 0x0024001c51007844 */ /* 0x0003e20000000200 */
[----:B------:R-:W-:Y:S01]  /*7800*/  F2FP.TF32.F32.PACK_B R32, R32 ;  /* 0x00000020ff20723e */ /* 0x000fe200024050ff */
[C---:B------:R-:W-:Y:S01]  /*7810*/  FFMA R34, R27.reuse, R20, R3 ;  /* 0x000000141b227223 */ /* 0x040fe20000000003 */
[----:B------:R-:W-:Y:S01]  /*7820*/  LOP3.LUT R20, R50, 0xffffe000, RZ, 0xc0, !PT ;  /* 0xffffe00032147812 */ /* 0x000fe200078ec0ff */
[C---:B------:R-:W-:Y:S01]  /*7830*/  FMUL R5, R24.reuse, R12 ;  /* 0x0000000c18057220 */ /* 0x040fe20000400000 */
[----:B------:R-:W-:Y:S01]  /*7840*/  F2FP.TF32.F32.PACK_B R33, R33 ;  /* 0x00000021ff21723e */ /* 0x000fe200024050ff */
[C---:B------:R-:W-:Y:S01]  /*7850*/  FMUL R6, R24.reuse, R13 ;  /* 0x0000000d18067220 */ /* 0x040fe20000400000 */
[----:B------:R-:W-:Y:S01]  /*7860*/  F2FP.TF32.F32.PACK_B R34, R34 ;  /* 0x00000022ff22723e */ /* 0x000fe200024050ff */
[----:B------:R-:W-:Y:S01]  /*7870*/  FMUL R7, R24, R14 ;  /* 0x0000000e18077220 */ /* 0x000fe20000400000 */
[----:B------:R-:W-:Y:S01]  /*7880*/  FFMA R35, R27, R41, R4 ;  /* 0x000000291b237223 */ /* 0x000fe20000000004 */
[----:B------:R-:W-:Y:S01]  /*7890*/  LOP3.LUT R41, R51, 0xffffe000, RZ, 0xc0, !PT ;  /* 0xffffe00033297812 */ /* 0x000fe200078ec0ff */
[C---:B------:R-:W-:Y:S01]  /*78a0*/  FFMA R36, R27.reuse, R26, R5 ;  /* 0x0000001a1b247223 */ /* 0x040fe20000000005 */
[----:B------:R-:W-:Y:S01]  /*78b0*/  LOP3.LUT R26, R46, 0xffffe000, RZ, 0xc0, !PT ;  /* 0xffffe0002e1a7812 */ /* 0x000fe200078ec0ff */
[C---:B------:R-:W-:Y:S01]  /*78c0*/  FFMA R37, R27.reuse, R21, R6 ;  /* 0x000000151b257223 */ /* 0x040fe20000000006 */
[----:B------:R-:W-:Y:S01]  /*78d0*/  FMUL R8, R24, R15 ;  /* 0x0000000f18087220 */ /* 0x000fe20000400000 */
[----:B------:R-:W-:Y:S01]  /*78e0*/  FFMA R38, R27, R20, R7 ;  /* 0x000000141b267223 */ /* 0x000fe20000000007 */
[----:B------:R-:W-:Y:S01]  /*78f0*/  LOP3.LUT R20, R44, 0xffffe000, RZ, 0xc0, !PT ;  /* 0xffffe0002c147812 */ /* 0x000fe200078ec0ff */
[C---:B------:R-:W-:Y:S01]  /*7900*/  FMUL R9, R24.reuse, R16 ;  /* 0x0000001018097220 */ /* 0x040fe20000400000 */
[----:B------:R-:W-:Y:S01]  /*7910*/  LOP3.LUT R21, R45, 0xffffe000, RZ, 0xc0, !PT ;  /* 0xffffe0002d157812 */ /* 0x000fe200078ec0ff */
[----:B------:R-:W-:Y:S01]  /*7920*/  FFMA R39, R27, R41, R8 ;  /* 0x000000291b277223 */ /* 0x000fe20000000008 */
[C---:B------:R-:W-:Y:S01]  /*7930*/  FMUL R10, R24.reuse, R17 ;  /* 0x00000011180a7220 */ /* 0x040fe20000400000 */
[C---:B------:R-:W-:Y:S01]  /*7940*/  FMUL R11, R24.reuse, R18 ;  /* 0x00000012180b7220 */ /* 0x040fe20000400000 */
[----:B------:R-:W-:Y:S01]  /*7950*/  LOP3.LUT R41, R47, 0xffffe000, RZ, 0xc0, !PT ;  /* 0xffffe0002f297812 */ /* 0x000fe200078ec0ff */
[----:B------:R-:W-:Y:S01]  /*7960*/  FMUL R12, R24, R19 ;  /* 0x00000013180c7220 */ /* 0x000fe20000400000 */
[----:B------:R-:W-:Y:S02]  /*7970*/  F2FP.TF32.F32.PACK_B R35, R35 ;  /* 0x00000023ff23723e */ /* 0x000fe400024050ff */
[----:B------:R-:W-:Y:S02]  /*7980*/  F2FP.TF32.F32.PACK_B R36, R36 ;  /* 0x00000024ff24723e */ /* 0x000fe400024050ff */
[----:B------:R-:W-:Y:S01]  /*7990*/  F2FP.TF32.F32.PACK_B R37, R37 ;  /* 0x00000025ff25723e */ /* 0x000fe200024050ff */
[----:B------:R2:W-:Y:S01]  /*79a0*/  STSM.16.M88.4 [R80+0x2400], R32 ;  /* 0x0024002050007844 */ /* 0x0005e20000000200 */
[----:B------:R-:W-:Y:S01]  /*79b0*/  F2FP.TF32.F32.PACK_B R38, R38 ;  /* 0x00000026ff26723e */ /* 0x000fe200024050ff */
[C---:B-1----:R-:W-:Y:S01]  /*79c0*/  FFMA R28, R27.reuse, R20, R9 ;  /* 0x000000141b1c7223 */ /* 0x042fe20000000009 */
[C---:B------:R-:W-:Y:S01]  /*79d0*/  FFMA R29, R27.reuse, R21, R10 ;  /* 0x000000151b1d7223 */ /* 0x040fe2000000000a */
[C---:B------:R-:W-:Y:S01]  /*79e0*/  FFMA R30, R27.reuse, R26, R11 ;  /* 0x0000001a1b1e7223 */ /* 0x040fe2000000000b */
[----:B------:R-:W-:Y:S01]  /*79f0*/  FFMA R31, R27, R41, R12 ;  /* 0x000000291b1f7223 */ /* 0x000fe2000000000c */
[----:B------:R-:W-:Y:S02]  /*7a00*/  F2FP.TF32.F32.PACK_B R39, R39 ;  /* 0x00000027ff27723e */ /* 0x000fe400024050ff */
[----:B------:R-:W-:Y:S02]  /*7a10*/  F2FP.TF32.F32.PACK_B R28, R28 ;  /* 0x0000001cff1c723e */ /* 0x000fe400024050ff */
[----:B------:R-:W-:Y:S01]  /*7a20*/  F2FP.TF32.F32.PACK_B R29, R29 ;  /* 0x0000001dff1d723e */ /* 0x000fe200024050ff */
[----:B------:R2:W-:Y:S01]  /*7a30*/  STSM.16.M88.4 [R84+0x2000], R36 ;  /* 0x0020002454007844 */ /* 0x0005e20000000200 */
[----:B------:R-:W-:Y:S02]  /*7a40*/  F2FP.TF32.F32.PACK_B R30, R30 ;  /* 0x0000001eff1e723e */ /* 0x000fe400024050ff */
[----:B------:R-:W-:Y:S05]  /*7a50*/  F2FP.TF32.F32.PACK_B R31, R31 ;  /* 0x0000001fff1f723e */ /* 0x000fea00024050ff */
[----:B------:R2:W-:Y:S01]  /*7a60*/  STSM.16.M88.4 [R83+0x2000], R28 ;  /* 0x0020001c53007844 */ /* 0x0005e20000000200 */
[----:B------:R-:W-:Y:S01]  /*7a70*/  @!PT LDS RZ, [RZ] ;  /* 0x00000000fffff984 */ /* 0x000fe20000000800 */
[----:B------:R-:W-:Y:S01]  /*7a80*/  @!PT LDS RZ, [RZ] ;  /* 0x00000000fffff984 */ /* 0x000fe20000000800 */
[----:B------:R-:W-:Y:S01]  /*7a90*/  @!PT LDS RZ, [RZ] ;  /* 0x00000000fffff984 */ /* 0x000fe20000000800 */
[----:B------:R-:W-:Y:S01]  /*7aa0*/  @!PT LDS RZ, [RZ] ;  /* 0x00000000fffff984 */ /* 0x000fe20000000800 */
[----:B------:R1:W-:Y:S07]  /*7ab0*/  MEMBAR.ALL.CTA ;  /* 0x0000000000007992 */ /* 0x0003ee0000008000 */
[----:B-1----:R-:W1:Y:S02]  /*7ac0*/  FENCE.VIEW.ASYNC.S ;  /* 0x00000000000073c6 */ /* 0x002e640000000000 */
[----:B-1----:R-:W-:Y:S06]  /*7ad0*/  BAR.SYNC.DEFER_BLOCKING 0x1, 0x80 ;  /* 0x0042000000007b1d */ /* 0x002fec0000010000 */
[----:B------:R-:W-:Y:S05]  /*7ae0*/  @P0 BRA `(.L_x_119) ;  /* 0x0000000000240947 */ /* 0x000fea0003800000 */
[----:B------:R-:W-:Y:S02]  /*7af0*/  UIADD3 UR4, UP0, UPT, UR54, 0x680, URZ ;  /* 0x0000068036047890 */ /* 0x000fe4000ff1e0ff */
[----:B------:R-:W-:Y:S02]  /*7b00*/  UIADD3 UR9, UPT, UPT, UR49, 0x20, URZ ;  /* 0x0000002031097890 */ /* 0x000fe4000fffe0ff */
[----:B------:R-:W-:Y:S02]  /*7b10*/  UIADD3 UR8, UPT, UPT, UR43, 0x2400, URZ ;  /* 0x000024002b087890 */ /* 0x000fe4000fffe0ff */
[----:B------:R-:W-:Y:S01]  /*7b20*/  UIADD3.X UR5, UPT, UPT, URZ, UR55, URZ, UP0, !UPT ;  /* 0x00000037ff057290 */ /* 0x000fe200087fe4ff */
[----:B------:R-:W-:Y:S01]  /*7b30*/  UMOV UR10, UR50 ;  /* 0x00000032000a7c82 */ /* 0x000fe20008000000 */
[----:B------:R-:W-:Y:S07]  /*7b40*/  UMOV UR11, UR36 ;  /* 0x00000024000b7c82 */ /* 0x000fee0008000000 */
[----:B------:R1:W-:Y:S01]  /*7b50*/  UTMASTG.3D [UR8], [UR4] ;  /* 0x00000008040073b5 */ /* 0x0003e20008010000 */
[----:B------:R0:W-:Y:S01]  /*7b60*/  UTMACMDFLUSH ;  /* 0x00000000000079b7 */ /* 0x0001e20000000000 */
[----:B-1----:R-:W-:Y:S04]  /*7b70*/  DEPBAR.LE SB0, 0x1 ;  /* 0x000080400000791a */ /* 0x002fe80000000000 */
.L_x_119:
[----:B------:R-:W-:Y:S05]  /*7b80*/  BSYNC.RECONVERGENT B0 ;  /* 0x0000000000007941 */ /* 0x000fea0003800200 */
.L_x_118:
[----:B------:R-:W-:Y:S01]  /*7b90*/  BAR.SYNC.DEFER_BLOCKING 0x1, 0x80 ;  /* 0x0042000000007b1d */ /* 0x000fe20000010000 */
[----:B------:R-:W-:Y:S04]  /*7ba0*/  UIADD3 UR4, UPT, UPT, UR47, 0x1, URZ ;  /* 0x000000012f047890 */ /* 0x000fe8000fffe0ff */
[----:B------:R-:W-:Y:S04]  /*7bb0*/  UISETP.NE.AND UP0, UPT, UR4, 0x4, UPT ;  /* 0x000000040400788c */ /* 0x000fe8000bf05270 */
[----:B------:R-:W-:Y:S01]  /*7bc0*/  USEL UR46, UR4, URZ, UP0 ;  /* 0x000000ff042e7287 */ /* 0x000fe20008000000 */
[----:B------:R1:W-:Y:S01]  /*7bd0*/  @P6 SYNCS.ARRIVE.TRANS64.RED.A1T0 RZ, [R40+URZ], RZ ;  /* 0x000000ff28ff69a7 */ /* 0x0003e200081004ff */
[----:B------:R-:W-:Y:S01]  /*7be0*/  BSSY B1, `(.L_x_120) ;  /* 0x0000018000017945 */ /* 0x000fe20003800000 */
[----:B------:R-:W3:Y:S02]  /*7bf0*/  @P6 SYNCS.PHASECHK.TRANS64.TRYWAIT P0, [R91+URZ+0x40], R92 ;  /* 0x0000405c5b0065a7 */ /* 0x000ee400080011ff */
[----:B---3--:R-:W-:Y:S01]  /*7c00*/  @P6 SEL R87, RZ, 0x1, !P0 ;  /* 0x00000001ff576807 */ /* 0x008fe20004000000 */
[----:B-1----:R-:W-:Y:S06]  /*7c10*/  @!P6 BRA `(.L_x_121) ;  /* 0x000000000050e947 */ /* 0x002fec0003800000 */
        /* <DEDUP_REMOVED lines=8> */
[----:B------:R-:W-:Y:S04]  /*7ca0*/  SHF.L.U32 R4, RZ, 0x1f, RZ ;  /* 0x0000001fff047819 */ /* 0x000fe800000006ff */
[----:B------:R-:W1:Y:S02]  /*7cb0*/  SYNCS.PHASECHK.TRANS64.TRYWAIT P0, [R91+URZ+0x40], R4 ;  /* 0x000040045b0075a7 */ /* 0x000e6400080011ff */
[----:B-1----:R-:W-:Y:S05]  /*7cc0*/  @!P0 BRA `(.L_x_124) ;  /* 0x00000048000c8947 */ /* 0x002fea0003800000 */
.L_x_123:
[----:B------:R-:W-:Y:S05]  /*7cd0*/  BSYNC B0 ;  /* 0x0000000000007941 */ /* 0x000fea0003800000 */
.L_x_122:
        /* <DEDUP_REMOVED lines=8> */
.L_x_121:
[----:B------:R-:W-:Y:S05]  /*7d60*/  BSYNC B1 ;  /* 0x0000000000017941 */ /* 0x000fea0003800000 */
.L_x_120:
[----:B-1----:R-:W-:Y:S05]  /*7d70*/  VIADD R3, R25, 0x40 ;  /* 0x0000004019037836 */ /* 0x002fea0000000000 */
[----:B------:R-:W-:Y:S04]  /*7d80*/  SHF.R.U32.HI R3, RZ, 0x15, R3 ;  /* 0x00000015ff037819 */ /* 0x000fe80000011603 */
[----:B------:R-:W-:Y:S11]  /*7d90*/  LOP3.LUT P0, RZ, R3, 0x3, R64, 0x48, !PT ;  /* 0x0000000303ff7812 */ /* 0x000ff60007804840 */
[----:B------:R-:W-:Y:S02]  /*7da0*/  @!UPT UIADD3 URZ, UPT, UPT, URZ, URZ, URZ ;  /* 0x000000fffffff290 */ /* 0x000fe4000fffe0ff */
[----:B------:R-:W-:Y:S05]  /*7db0*/  @!P0 BRA `(.L_x_125) ;  /* 0x0000000000408947 */ /* 0x000fea0003800000 */
[----:B------:R-:W1:Y:S01]  /*7dc0*/  LDCU.64 UR8, c[0x4][0x70] ;  /* 0x01000e00ff0877ac */ /* 0x000e620008000a00 */
[----:B------:R-:W-:Y:S01]  /*7dd0*/  MOV R3, 0x0 ;  /* 0x0000000000037802 */ /* 0x000fe20000000f00 */
[----:B------:R-:W-:Y:S02]  /*7de0*/  HFMA2 R12, -RZ, RZ, 0, 5.9604644775390625e-08 ;  /* 0x00000001ff0c7431 */ /* 0x000fe400000001ff */
[----:B------:R-:W-:Y:S02]  /*7df0*/  IMAD.MOV.U32 R8, RZ, RZ, 0x192 ;  /* 0x00000192ff087424 */ /* 0x000fe400078e00ff */
[----:B------:R-:W-:Y:S01]  /*7e00*/  IMAD.MOV.U32 R13, RZ, RZ, RZ ;  /* 0x000000ffff0d7224 */ /* 0x000fe200078e00ff */
[----:B------:R-:W5:Y:S01]  /*7e10*/  LDCU.64 UR6, c[0x4][0x78] ;  /* 0x01000f00ff0677ac */ /* 0x000f620008000a00 */
[----:B------:R-:W2:Y:S01]  /*7e20*/  LDC.64 R2, c[0x4][R3] ;  /* 0x0100000003027b82 */ /* 0x000ea20000000a00 */
[----:B------:R-:W3:Y:S01]  /*7e30*/  LDCU.64 UR4, c[0x4][0x10] ;  /* 0x01000200ff0477ac */ /* 0x000ee20008000a00 */
[----:B-1----:R-:W-:Y:S01]  /*7e40*/  MOV R5, UR9 ;  /* 0x0000000900057c02 */ /* 0x002fe20008000f00 */
[----:B------:R-:W-:Y:S01]  /*7e50*/  IMAD.U32 R4, RZ, RZ, UR8 ;  /* 0x00000008ff047e24 */ /* 0x000fe2000f8e00ff */
[----:B-----5:R-:W-:Y:S01]  /*7e60*/  MOV R7, UR7 ;  /* 0x0000000700077c02 */ /* 0x020fe20008000f00 */
[----:B------:R-:W-:Y:S01]  /*7e70*/  IMAD.U32 R6, RZ, RZ, UR6 ;  /* 0x00000006ff067e24 */ /* 0x000fe2000f8e00ff */
[----:B---3--:R-:W-:Y:S01]  /*7e80*/  MOV R11, UR5 ;  /* 0x00000005000b7c02 */ /* 0x008fe20008000f00 */
[----:B------:R-:W-:Y:S02]  /*7e90*/  IMAD.U32 R10, RZ, RZ, UR4 ;  /* 0x00000004ff0a7e24 */ /* 0x000fe4000f8e00ff */
[----:B------:R-:W-:Y:S07]  /*7ea0*/  LEPC R20, `(.L_x_125) ;  /* 0x000000001014794e */ /* 0x000fee0000000000 */
[----:B--2-4-:R-:W-:Y:S05]  /*7eb0*/  CALL.ABS.NOINC R2 ;  /* 0x0000000002007343 */ /* 0x014fea0003c00000 */
.L_x_125:
[----:B---3--:R-:W-:Y:S01]  /*7ec0*/  LOP3.LUT R20, R56, 0xffffe000, RZ, 0xc0, !PT ;  /* 0xffffe00038147812 */ /* 0x008fe200078ec0ff */
[----:B------:R-:W-:Y:S05]  /*7ed0*/  WARPSYNC.ALL ;  /* 0x0000000000007948 */ /* 0x000fea0003800000 */
[----:B------:R-:W-:Y:S01]  /*7ee0*/  R2UR UR4, R25 ;  /* 0x00000000190472ca */ /* 0x000fe200000e0000 */
[----:B------:R-:W-:Y:S01]  /*7ef0*/  IMAD.U32 R91, RZ, RZ, UR46 ;  /* 0x0000002eff5b7e24 */ /* 0x000fe2000f8e00ff */
[----:B------:R-:W-:Y:S01]  /*7f00*/  LOP3.LUT R21, R57, 0xffffe000, RZ, 0xc0, !PT ;  /* 0xffffe00039157812 */ /* 0x000fe200078ec0ff */
[----:B------:R-:W-:Y:S01]  /*7f10*/  BSSY.RECONVERGENT B0, `(.L_x_126) ;  /* 0x000005c000007945 */ /* 0x000fe20003800200 */
[----:B------:R-:W-:Y:S02]  /*7f20*/  LOP3.LUT R41, R58, 0xffffe000, RZ, 0xc0, !PT ;  /* 0xffffe0003a297812 */ /* 0x000fe400078ec0ff */
[----:B----4-:R-:W-:Y:S02]  /*7f30*/  LOP3.LUT R26, R54, 0xffffe000, RZ, 0xc0, !PT ;  /* 0xffffe000361a7812 */ /* 0x010fe400078ec0ff */
[----:B------:R-:W-:Y:S02]  /*7f40*/  LOP3.LUT R40, R50, 0xffffe000, RZ, 0xc0, !PT ;  /* 0xffffe00032287812 */ /* 0x000fe400078ec0ff */
[----:B------:R-:W-:Y:S02]  /*7f50*/  ISETP.NE.AND P6, PT, R79, RZ, PT ;  /* 0x000000ff4f00720c */ /* 0x000fe40003fc5270 */
[----:B------:R-:W-:Y:S01]  /*7f60*/  ISETP.NE.AND P0, PT, R75, RZ, PT ;  /* 0x000000ff4b00720c */ /* 0x000fe20003f05270 */
[----:B------:R-:W1:Y:S01]  /*7f70*/  LDTM.16dp128bit.x8 R4, tmem[UR4+0x40] ;  /* 0x00004004000479ee */ /* 0x000e620008180000 */
[----:B------:R-:W-:Y:S09]  /*7f80*/  LEA R93, R85, UR43, 0x3 ;  /* 0x0000002b555d7c11 */ /* 0x000ff2000f8e18ff */
[----:B------:R-:W-:Y:S05]  /*7f90*/  @P6 LEA R91, R91, UR43, 0x3 ;  /* 0x0000002b5b5b6c11 */ /* 0x000fea000f8e18ff */
[----:B------:R-:W-:Y:S05]  /*7fa0*/  @P6 VIADD R92, R91, 0x60 ;  /* 0x000000605b5c6836 */ /* 0x000fea0000000000 */
[----:B------:R-:W-:Y:S01]  /*7fb0*/  @P6 PRMT R92, R89, 0x654, R92 ;  /* 0x00000654595c6816 */ /* 0x000fe2000000005c */
[C---:B-1----:R-:W-:Y:S01]  /*7fc0*/  FMUL R0, R24.reuse, R4 ;  /* 0x0000000418007220 */ /* 0x042fe20000400000 */
[C---:B------:R-:W-:Y:S01]  /*7fd0*/  FMUL R2, R24.reuse, R5 ;  /* 0x0000000518027220 */ /* 0x040fe20000400000 */
[C---:B------:R-:W-:Y:S01]  /*7fe0*/  FMUL R3, R24.reuse, R10 ;  /* 0x0000000a18037220 */ /* 0x040fe20000400000 */
[----:B------:R-:W-:Y:S01]  /*7ff0*/  FMUL R4, R24, R11 ;  /* 0x0000000b18047220 */ /* 0x000fe20000400000 */
[C---:B--2---:R-:W-:Y:S01]  /*8000*/  FFMA R28, R27.reuse, R20, R0 ;  /* 0x000000141b1c7223 */ /* 0x044fe20000000000 */
[----:B------:R-:W-:Y:S01]  /*8010*/  LOP3.LUT R20, R52, 0xffffe000, RZ, 0xc0, !PT ;  /* 0xffffe00034147812 */ /* 0x000fe200078ec0ff */
        /* <DEDUP_REMOVED lines=14> */
[----:B------:R-:W-:Y:S01]  /*8100*/  FFMA R32, R27, R20, R0 ;  /* 0x000000141b207223 */ /* 0x000fe20000000000 */
        /* <DEDUP_REMOVED lines=12> */
[----:B------:R-:W-:Y:S01]  /*81d0*/  @P6 SHF.L.U32 R14, RZ, 0x1f, RZ ;  /* 0x0000001fff0e6819 */ /* 0x000fe200000006ff */
[C---:B------:R-:W-:Y:S01]  /*81e0*/  FFMA R35, R27.reuse, R20, R4 ;  /* 0x000000141b237223 */ /* 0x040fe20000000004 */
[----:B------:R-:W-:Y:S01]  /*81f0*/  LOP3.LUT R20, R44, 0xffffe000, RZ, 0xc0, !PT ;  /* 0xffffe0002c147812 */ /* 0x000fe200078ec0ff */
[C---:B------:R-:W-:Y:S01]  /*8200*/  FMUL R8, R24.reuse, R15 ;  /* 0x0000000f18087220 */ /* 0x040fe20000400000 */
[C---:B------:R-:W-:Y:S01]  /*8210*/  FFMA R36, R27.reuse, R26, R5 ;  /* 0x0000001a1b247223 */ /* 0x040fe20000000005 */
[C---:B------:R-:W-:Y:S01]  /*8220*/  FFMA R37, R27.reuse, R21, R6 ;  /* 0x000000151b257223 */ /* 0x040fe20000000006 */
[----:B------:R-:W-:Y:S01]  /*8230*/  FFMA R38, R27, R40, R7 ;  /* 0x000000281b267223 */ /* 0x000fe20000000007 */
[C---:B------:R-:W-:Y:S01]  /*8240*/  FMUL R9, R24.reuse, R16 ;  /* 0x0000001018097220 */ /* 0x040fe20000400000 */
[----:B------:R-:W-:Y:S01]  /*8250*/  LOP3.LUT R21, R45, 0xffffe000, RZ, 0xc0, !PT ;  /* 0xffffe0002d157812 */ /* 0x000fe200078ec0ff */
[----:B------:R-:W-:Y:S01]  /*8260*/  FFMA R39, R27, R41, R8 ;  /* 0x000000291b277223 */ /* 0x000fe20000000008 */
[----:B------:R-:W-:Y:S01]  /*8270*/  FMUL R10, R24, R17 ;  /* 0x00000011180a7220 */ /* 0x000fe20000400000 */
[----:B------:R-:W-:Y:S01]  /*8280*/  LOP3.LUT R26, R46, 0xffffe000, RZ, 0xc0, !PT ;  /* 0xffffe0002e1a7812 */ /* 0x000fe200078ec0ff */
        /* <DEDUP_REMOVED lines=36> */
.L_x_127:
[----:B------:R-:W-:Y:S05]  /*84d0*/  BSYNC.RECONVERGENT B0 ;  /* 0x0000000000007941 */ /* 0x000fea0003800200 */
.L_x_126:
[----:B------:R-:W-:Y:S01]  /*84e0*/  BAR.SYNC.DEFER_BLOCKING 0x1, 0x80 ;  /* 0x0042000000007b1d */ /* 0x000fe20000010000 */
[----:B------:R-:W-:Y:S01]  /*84f0*/  UIADD3 UR4, UPT, UPT, UR46, 0x1, URZ ;  /* 0x000000012e047890 */ /* 0x000fe2000fffe0ff */
[----:B------:R-:W-:Y:S03]  /*8500*/  HFMA2 R91, -RZ, RZ, 0, 0 ;  /* 0x00000000ff5b7431 */ /* 0x000fe600000001ff */
        /* <DEDUP_REMOVED lines=18> */
.L_x_131:
[----:B------:R-:W-:Y:S05]  /*8630*/  BSYNC B0 ;  /* 0x0000000000007941 */ /* 0x000fea0003800000 */
.L_x_130:
[----:B------:R-:W-:Y:S01]  /*8640*/  ISETP.NE.AND P0, PT, R88, RZ, PT ;  /* 0x000000ff5800720c */ /* 0x000fe20003f05270 */
[----:B------:R-:W-:Y:S11]  /*8650*/  VIADD R85, R85, 0x1 ;  /* 0x0000000155557836 */ /* 0x000ff60000000000 */
[----:B------:R-:W-:Y:S01]  /*8660*/  @!UPT UIADD3 URZ, UPT, UPT, URZ, URZ, URZ ;  /* 0x000000fffffff290 */ /* 0x000fe2000fffe0ff */
[----:B-1----:R-:W-:Y:S01]  /*8670*/  @P0 IMAD.IADD R4, R73, 0x1, R0 ;  /* 0x0000000149040824 */ /* 0x002fe200078e0200 */
[----:B------:R-:W-:Y:S05]  /*8680*/  @P0 WARPSYNC.ALL ;  /* 0x0000000000000948 */ /* 0x000fea0003800000 */
[----:B------:R1:W3:Y:S04]  /*8690*/  @P0 LDSM.16.M88.4 R56, [R3+UR43+0x400] ;  /* 0x0004002b0338083b */ /* 0x0002e80008000200 */
[----:B------:R1:W4:Y:S04]  /*86a0*/  @P0 LDSM.16.M88.4 R52, [R2+0x400] ;  /* 0x000400000234083b */ /* 0x0003280000000200 */
[----:B------:R1:W1:Y:S04]  /*86b0*/  @P0 LDSM.16.M88.4 R48, [R0+0x400] ;  /* 0x000400000030083b */ /* 0x0002680000000200 */
[----:B------:R1:W1:Y:S01]  /*86c0*/  @P0 LDSM.16.M88.4 R44, [R4+0x400] ;  /* 0x00040000042c083b */ /* 0x0002620000000200 */
[C---:B------:R-:W-:Y:S04]  /*86d0*/  ISETP.NE.AND P0, PT, R85.reuse, 0x4, PT ;  /* 0x000000045500780c */ /* 0x040fe80003f05270 */
[----:B------:R-:W-:Y:S02]  /*86e0*/  SEL R85, R85, RZ, P0 ;  /* 0x000000ff55557207 */ /* 0x000fe40000000000 */
[----:B------:R-:W-:Y:S02]  /*86f0*/  SEL R91, RZ, 0x1, P0 ;  /* 0x00000001ff5b7807 */ /* 0x000fe40000000000 */
.L_x_129:
[----:B------:R-:W-:Y:S05]  /*8700*/  BSYNC B1 ;  /* 0x0000000000017941 */ /* 0x000fea0003800000 */
.L_x_128:
        /* <DEDUP_REMOVED lines=21> */
.L_x_133:
        /* <DEDUP_REMOVED lines=42> */
[----:B------:R-:W-:Y:S01]  /*8b00*/  FFMA R34, R27, R26, R3 ;  /* 0x0000001a1b227223 */ /* 0x000fe20000000003 */
[----:B------:R-:W-:Y:S01]  /*8b10*/  LOP3.LUT R26, R48, 0xffffe000, RZ, 0xc0, !PT ;  /* 0xffffe000301a7812 */ /* 0x000fe200078ec0ff */
[C---:B------:R-:W-:Y:S01]  /*8b20*/  FMUL R5, R24.reuse, R12 ;  /* 0x0000000c18057220 */ /* 0x040fe20000400000 */
[----:B------:R-:W-:Y:S01]  /*8b30*/  F2FP.TF32.F32.PACK_B R33, R33 ;  /* 0x00000021ff21723e */ /* 0x000fe200024050ff */
[C---:B------:R-:W-:Y:S01]  /*8b40*/  FMUL R6, R24.reuse, R13 ;  /* 0x0000000d18067220 */ /* 0x040fe20000400000 */
[----:B------:R-:W-:Y:S01]  /*8b50*/  F2FP.TF32.F32.PACK_B R34, R34 ;  /* 0x00000022ff22723e */ /* 0x000fe200024050ff */
[----:B------:R-:W-:Y:S01]  /*8b60*/  FMUL R7, R24, R14 ;  /* 0x0000000e18077220 */ /* 0x000fe20000400000 */
[----:B------:R-:W-:Y:S01]  /*8b70*/  @P6 SHF.L.U32 R14, R91, 0x1f, RZ ;  /* 0x0000001f5b0e6819 */ /* 0x000fe200000006ff */
        /* <DEDUP_REMOVED lines=47> */
.L_x_135:
[----:B------:R-:W-:Y:S05]  /*8e70*/  BSYNC.RECONVERGENT B0 ;  /* 0x0000000000007941 */ /* 0x000fea0003800200 */
.L_x_134:
        /* <DEDUP_REMOVED lines=17> */
[----:B------:R-:W-:Y:S04]  /*8f90*/  SHF.L.U32 R4, R91, 0x1f, RZ ;  /* 0x0000001f5b047819 */ /* 0x000fe800000006ff */
[----:B------:R-:W1:Y:S02]  /*8fa0*/  SYNCS.PHASECHK.TRANS64.TRYWAIT P0, [R93+URZ+0x40], R4 ;  /* 0x000040045d0075a7 */ /* 0x000e6400080011ff */
[----:B-1----:R-:W-:Y:S05]  /*8fb0*/  @!P0 BRA `(.L_x_140) ;  /* 0x0000003400788947 */ /* 0x002fea0003800000 */
.L_x_139:
[----:B------:R-:W-:Y:S05]  /*8fc0*/  BSYNC B0 ;  /* 0x0000000000007941 */ /* 0x000fea0003800000 */
.L_x_138:
        /* <DEDUP_REMOVED lines=10> */
[----:B------:R-:W-:Y:S02]  /*9070*/  SEL R6, RZ, 0x1, P0 ;  /* 0x00000001ff067807 */ /* 0x000fe40000000000 */
[----:B------:R-:W-:Y:S02]  /*9080*/  SEL R85, R85, RZ, P0 ;  /* 0x000000ff55557207 */ /* 0x000fe40000000000 */
[----:B------:R-:W-:Y:S02]  /*9090*/  LOP3.LUT R91, R91, R6, RZ, 0x3c, !PT ;  /* 0x000000065b5b7212 */ /* 0x000fe400078e3cff */
.L_x_137:
[----:B------:R-:W-:Y:S05]  /*90a0*/  BSYNC B1 ;  /* 0x0000000000017941 */ /* 0x000fea0003800000 */
.L_x_136:
        /* <DEDUP_REMOVED lines=21> */
.L_x_141:
        /* <DEDUP_REMOVED lines=88> */
[----:B------:R-:W-:Y:S02]  /*9780*/  UIADD3 UR4, UPT, UPT, UR43, 0x400, URZ ;  /* 0x000004002b047890 */ /* 0x000fe4000fffe0ff */
[----:B------:R-:W-:Y:S01]  /*9790*/  UIADD3 UR9, UPT, UPT, UR49, 0x80, URZ ;  /* 0x0000008031097890 */ /* 0x000fe2000fffe0ff */
[----:B------:R-:W-:Y:S01]  /*97a0*/  UMOV UR10, UR50 ;  /* 0x00000032000a7c82 */ /* 0x000fe20008000000 */
[----:B------:R-:W-:Y:S02]  /*97b0*/  UMOV UR11, UR36 ;  /* 0x00000024000b7c82 */ /* 0x000fe40008000000 */
[----:B------:R-:W-:Y:S01]  /*97c0*/  MOV R68, UR4 ;  /* 0x0000000400447c02 */ /* 0x000fe20008000f00 */
[----:B------:R-:W-:Y:S03]  /*97d0*/  UIADD3 UR4, UP0, UPT, UR54, 0x680, URZ ;  /* 0x0000068036047890 */ /* 0x000fe6000ff1e0ff */
[----:B------:R-:W-:Y:S01]  /*97e0*/  R2UR UR8, R68 ;  /* 0x00000000440872ca */ /* 0x000fe200000e0000 */
[----:B------:R-:W-:Y:S11]  /*97f0*/  UIADD3.X UR5, UPT, UPT, URZ, UR55, URZ, UP0, !UPT ;  /* 0x00000037ff057290 */ /* 0x000ff600087fe4ff */
[----:B------:R-:W-:Y:S01]  /*9800*/  @!UPT UIADD3 URZ, UPT, UPT, URZ, URZ, URZ ;  /* 0x000000fffffff290 */ /* 0x000fe2000fffe0ff */
[----:B------:R1:W-:Y:S01]  /*9810*/  UTMASTG.3D [UR8], [UR4] ;  /* 0x00000008040073b5 */ /* 0x0003e20008010000 */
[----:B------:R0:W-:Y:S01]  /*9820*/  UTMACMDFLUSH ;  /* 0x00000000000079b7 */ /* 0x0001e20000000000 */
[----:B-1----:R-:W-:Y:S04]  /*9830*/  DEPBAR.LE SB0, 0x1 ;  /* 0x000080400000791a */ /* 0x002fe80000000000 */
.L_x_143:
[----:B------:R-:W-:Y:S05]  /*9840*/  BSYNC.RECONVERGENT B0 ;  /* 0x0000000000007941 */ /* 0x000fea0003800200 */
.L_x_142:
        /* <DEDUP_REMOVED lines=20> */
.L_x_147:
[----:B------:R-:W-:Y:S05]  /*9990*/  BSYNC B0 ;  /* 0x0000000000007941 */ /* 0x000fea0003800000 */
.L_x_146:
        /* <DEDUP_REMOVED lines=13> */
.L_x_145:
[----:B------:R-:W-:Y:S05]  /*9a70*/  BSYNC B1 ;  /* 0x0000000000017941 */ /* 0x000fea0003800000 */
.L_x_144:
        /* <DEDUP_REMOVED lines=21> */
.L_x_149:
        /* <DEDUP_REMOVED lines=97> */
.L_x_151:
[----:B------:R-:W-:Y:S05]  /*a1e0*/  BSYNC.RECONVERGENT B0 ;  /* 0x0000000000007941 */ /* 0x000fea0003800200 */
.L_x_150:
        /* <DEDUP_REMOVED lines=20> */
.L_x_155:
[----:B------:R-:W-:Y:S05]  /*a330*/  BSYNC B0 ;  /* 0x0000000000007941 */ /* 0x000fea0003800000 */
.L_x_154:
        /* <DEDUP_REMOVED lines=13> */
.L_x_153:
[----:B------:R-:W-:Y:S05]  /*a410*/  BSYNC B1 ;  /* 0x0000000000017941 */ /* 0x000fea0003800000 */
.L_x_152:
        /* <DEDUP_REMOVED lines=21> */
.L_x_157:
        /* <DEDUP_REMOVED lines=97> */
.L_x_159:
[----:B------:R-:W-:Y:S05]  /*ab80*/  BSYNC.RECONVERGENT B0 ;  /* 0x0000000000007941 */ /* 0x000fea0003800200 */
.L_x_158:
        /* <DEDUP_REMOVED lines=20> */
.L_x_163:
[----:B------:R-:W-:Y:S05]  /*acd0*/  BSYNC B0 ;  /* 0x0000000000007941 */ /* 0x000fea0003800000 */
.L_x_162:
[----:B------:R-:W-:Y:S11]  /*ace0*/  ISETP.NE.AND P0, PT, R88, RZ, PT ;  /* 0x000000ff5800720c */ /* 0x000ff60003f05270 */
[----:B------:R-:W-:Y:S02]  /*acf0*/  @!UPT UIADD3 URZ, UPT, UPT, URZ, URZ, URZ ;  /* 0x000000fffffff290 */ /* 0x000fe4000fffe0ff */
[----:B-1----:R-:W-:Y:S01]  /*ad00*/  @P0 IADD3 R2, PT, PT, R73, R90, RZ ;  /* 0x0000005a49020210 */ /* 0x002fe20007ffe0ff */
[----:B------:R-:W-:Y:S05]  /*ad10*/  @P0 WARPSYNC.ALL ;  /* 0x0000000000000948 */ /* 0x000fea0003800000 */
[----:B------:R1:W3:Y:S04]  /*ad20*/  @P0 LDSM.16.M88.4 R56, [R85+UR43+0x400] ;  /* 0x0004002b5538083b */ /* 0x0002e80008000200 */
[----:B------:R1:W4:Y:S04]  /*ad30*/  @P0 LDSM.16.M88.4 R52, [R0+0x400] ;  /* 0x000400000034083b */ /* 0x0003280000000200 */
[----:B------:R1:W1:Y:S04]  /*ad40*/  @P0 LDSM.16.M88.4 R48, [R90+0x400] ;  /* 0x000400005a30083b */ /* 0x0002680000000200 */
[----:B------:R1:W1:Y:S02]  /*ad50*/  @P0 LDSM.16.M88.4 R44, [R2+0x400] ;  /* 0x00040000022c083b */ /* 0x0002640000000200 */
.L_x_161:
[----:B------:R-:W-:Y:S05]  /*ad60*/  BSYNC B1 ;  /* 0x0000000000017941 */ /* 0x000fea0003800000 */
.L_x_160:
        /* <DEDUP_REMOVED lines=10> */
[----:B------:R-:W2:Y:S01]  /*ae10*/  LDCU.64 UR6, c[0x4][0x78] ;  /* 0x01000f00ff0677ac */ /* 0x000ea20008000a00 */
[----:B-1----:R-:W1:Y:S01]  /*ae20*/  LDC.64 R2, c[0x4][R3] ;  /* 0x0100000003027b82 */ /* 0x002e620000000a00 */
[----:B------:R-:W3:Y:S01]  /*ae30*/  LDCU.64 UR4, c[0x4][0x10] ;  /* 0x01000200ff0477ac */ /* 0x000ee20008000a00 */
[----:B-----5:R-:W-:Y:S01]  /*ae40*/  MOV R5, UR9 ;  /* 0x0000000900057c02 */ /* 0x020fe20008000f00 */
[----:B------:R-:W-:Y:S01]  /*ae50*/  IMAD.U32 R4, RZ, RZ, UR8 ;  /* 0x00000008ff047e24 */ /* 0x000fe2000f8e00ff */
[----:B--2---:R-:W-:Y:S01]  /*ae60*/  MOV R7, UR7 ;  /* 0x0000000700077c02 */ /* 0x004fe20008000f00 */
[----:B------:R-:W-:Y:S01]  /*ae70*/  IMAD.U32 R6, RZ, RZ, UR6 ;  /* 0x00000006ff067e24 */ /* 0x000fe2000f8e00ff */
[----:B---3--:R-:W-:Y:S01]  /*ae80*/  MOV R11, UR5 ;  /* 0x00000005000b7c02 */ /* 0x008fe20008000f00 */
[----:B------:R-:W-:Y:S02]  /*ae90*/  IMAD.U32 R10, RZ, RZ, UR4 ;  /* 0x00000004ff0a7e24 */ /* 0x000fe4000f8e00ff */
[----:B------:R-:W-:Y:S07]  /*aea0*/  LEPC R20, `(.L_x_165) ;  /* 0x000000001014794e */ /* 0x000fee0000000000 */
[----:B-1--4-:R-:W-:Y:S05]  /*aeb0*/  CALL.ABS.NOINC R2 ;  /* 0x0000000002007343 */ /* 0x012fea0003c00000 */
.L_x_165:
[----:B------:R-:W-:Y:S01]  /*aec0*/  ISETP.NE.AND P0, PT, R75, RZ, PT ;  /* 0x000000ff4b00720c */ /* 0x000fe20003f05270 */
[----:B------:R-:W-:Y:S05]  /*aed0*/  WARPSYNC.ALL ;  /* 0x0000000000007948 */ /* 0x000fea0003800000 */
[----:B------:R-:W-:Y:S01]  /*aee0*/  R2UR UR4, R25 ;  /* 0x00000000190472ca */ /* 0x000fe200000e0000 */
[----:B------:R-:W5:Y:S01]  /*aef0*/  S2UR UR5, SR_CgaCtaId ;  /* 0x00000000000579c3 */ /* 0x000f620000008800 */
[----:B-1-3--:R-:W-:Y:S01]  /*af00*/  LOP3.LUT R0, R56, 0xffffe000, RZ, 0xc0, !PT ;  /* 0xffffe00038007812 */ /* 0x00afe200078ec0ff */
[----:B------:R-:W-:Y:S01]  /*af10*/  BSSY.RECONVERGENT B0, `(.L_x_166) ;  /* 0x000005b000007945 */ /* 0x000fe20003800200 */
[----:B------:R-:W-:Y:S02]  /*af20*/  LOP3.LUT R2, R57, 0xffffe000, RZ, 0xc0, !PT ;  /* 0xffffe00039027812 */ /* 0x000fe400078ec0ff */
[----:B------:R-:W-:Y:S02]  /*af30*/  LOP3.LUT R3, R58, 0xffffe000, RZ, 0xc0, !PT ;  /* 0xffffe0003a037812 */ /* 0x000fe400078ec0ff */
[----:B------:R-:W-:Y:S02]  /*af40*/  LOP3.LUT R20, R59, 0xffffe000, RZ, 0xc0, !PT ;  /* 0xffffe0003b147812 */ /* 0x000fe400078ec0ff */
[----:B----4-:R-:W-:Y:S02]  /*af50*/  LOP3.LUT R21, R52, 0xffffe000, RZ, 0xc0, !PT ;  /* 0xffffe00034157812 */ /* 0x010fe400078ec0ff */
[----:B------:R-:W-:Y:S01]  /*af60*/  LOP3.LUT R26, R53, 0xffffe000, RZ, 0xc0, !PT ;  /* 0xffffe000351a7812 */ /* 0x000fe200078ec0ff */
[----:B------:R-:W1:Y:S01]  /*af70*/  LDTM.16dp128bit.x8 R4, tmem[UR4+0xe0] ;  /* 0x0000e004000479ee */ /* 0x000e620008180000 */
[----:B------:R-:W-:Y:S01]  /*af80*/  R2UR UR4, R82 ;  /* 0x00000000520472ca */ /* 0x000fe200000e0000 */
[----:B------:R-:W-:Y:S01]  /*af90*/  NOP ;  /* 0x0000000000007918 */ /* 0x000fe20000000000 */
[----:B--2---:R-:W-:Y:S02]  /*afa0*/  LOP3.LUT R29, R54, 0xffffe000, RZ, 0xc0, !PT ;  /* 0xffffe000361d7812 */ /* 0x004fe400078ec0ff */
[----:B------:R-:W-:Y:S02]  /*afb0*/  LOP3.LUT R28, R55, 0xffffe000, RZ, 0xc0, !PT ;  /* 0xffffe000371c7812 */ /* 0x000fe400078ec0ff */
[----:B------:R-:W-:Y:S02]  /*afc0*/  LOP3.LUT R31, R48, 0xffffe000, RZ, 0xc0, !PT ;  /* 0xffffe000301f7812 */ /* 0x000fe400078ec0ff */
[----:B------:R-:W-:Y:S02]  /*afd0*/  LOP3.LUT R30, R49, 0xffffe000, RZ, 0xc0, !PT ;  /* 0xffffe000311e7812 */ /* 0x000fe400078ec0ff */
[----:B------:R-:W-:Y:S02]  /*afe0*/  LOP3.LUT R33, R50, 0xffffe000, RZ, 0xc0, !PT ;  /* 0xffffe00032217812 */ /* 0x000fe400078ec0ff */
[----:B------:R-:W-:Y:S01]  /*aff0*/  LOP3.LUT R32, R51, 0xffffe000, RZ, 0xc0, !PT ;  /* 0xffffe00033207812 */ /* 0x000fe200078ec0ff */
[----:B------:R-:W-:Y:S01]  /*b000*/  UIADD3 UR4, UPT, UPT, UR4, 0xd0, URZ ;  /* 0x000000d004047890 */ /* 0x000fe2000fffe0ff */
[----:B------:R-:W-:Y:S02]  /*b010*/  LOP3.LUT R35, R44, 0xffffe000, RZ, 0xc0, !PT ;  /* 0xffffe0002c237812 */ /* 0x000fe400078ec0ff */
[----:B------:R-:W-:Y:S02]  /*b020*/  LOP3.LUT R34, R45, 0xffffe000, RZ, 0xc0, !PT ;  /* 0xffffe0002d227812 */ /* 0x000fe400078ec0ff */
[----:B------:R-:W-:Y:S02]  /*b030*/  LOP3.LUT R37, R46, 0xffffe000, RZ, 0xc0, !PT ;  /* 0xffffe0002e257812 */ /* 0x000fe400078ec0ff */
[----:B------:R-:W-:Y:S01]  /*b040*/  LOP3.LUT R36, R47, 0xffffe000, RZ, 0xc0, !PT ;  /* 0xffffe0002f247812 */ /* 0x000fe200078ec0ff */
[C---:B-1----:R-:W-:Y:S01]  /*b050*/  FMUL R4, R24.reuse, R4 ;  /* 0x0000000418047220 */ /* 0x042fe20000400000 */
[C---:B------:R-:W-:Y:S01]  /*b060*/  FMUL R5, R24.reuse, R5 ;  /* 0x0000000518057220 */ /* 0x040fe20000400000 */
[C---:B------:R-:W-:Y:S01]  /*b070*/  FMUL R6, R24.reuse, R6 ;  /* 0x0000000618067220 */ /* 0x040fe20000400000 */
[C---:B------:R-:W-:Y:S01]  /*b080*/  FMUL R7, R24.reuse, R7 ;  /* 0x0000000718077220 */ /* 0x040fe20000400000 */
[C---:B------:R-:W-:Y:S01]  /*b090*/  FFMA R4, R27.reuse, R0, R4 ;  /* 0x000000001b047223 */ /* 0x040fe20000000004 */
[C---:B------:R-:W-:Y:S01]  /*b0a0*/  FMUL R8, R24.reuse, R8 ;  /* 0x0000000818087220 */ /* 0x040fe20000400000 */
[C---:B------:R-:W-:Y:S01]  /*b0b0*/  FFMA R5, R27.reuse, R2, R5 ;  /* 0x000000021b057223 */ /* 0x040fe20000000005 */
[C---:B------:R-:W-:Y:S01]  /*b0c0*/  FMUL R9, R24.reuse, R9 ;  /* 0x0000000918097220 */ /* 0x040fe20000400000 */
[C---:B------:R-:W-:Y:S01]  /*b0d0*/  FFMA R6, R27.reuse, R3, R6 ;  /* 0x000000031b067223 */ /* 0x040fe20000000006 */
[----:B------:R-:W-:Y:S01]  /*b0e0*/  F2FP.TF32.F32.PACK_B R4, R4 ;  /* 0x00000004ff04723e */ /* 0x000fe200024050ff */
[C---:B------:R-:W-:Y:S01]  /*b0f0*/  FMUL R10, R24.reuse, R10 ;  /* 0x0000000a180a7220 */ /* 0x040fe20000400000 */
[----:B------:R-:W-:Y:S01]  /*b100*/  F2FP.TF32.F32.PACK_B R5, R5 ;  /* 0x00000005ff05723e */ /* 0x000fe200024050ff */
[C---:B------:R-:W-:Y:S01]  /*b110*/  FFMA R7, R27.reuse, R20, R7 ;  /* 0x000000141b077223 */ /* 0x040fe20000000007 */
[C---:B------:R-:W-:Y:S01]  /*b120*/  FMUL R11, R24.reuse, R11 ;  /* 0x0000000b180b7220 */ /* 0x040fe20000400000 */
[----:B-----5:R-:W-:Y:S01]  /*b130*/  UPRMT UR4, UR5, 0x654, UR4 ;  /* 0x0000065405047896 */ /* 0x020fe20008000004 */
[C---:B------:R-:W-:Y:S01]  /*b140*/  FFMA R8, R27.reuse, R21, R8 ;  /* 0x000000151b087223 */ /* 0x040fe20000000008 */
[C---:B------:R-:W-:Y:S01]  /*b150*/  FMUL R12, R24.reuse, R12 ;  /* 0x0000000c180c7220 */ /* 0x040fe20000400000 */
[C---:B------:R-:W-:Y:S01]  /*b160*/  FFMA R9, R27.reuse, R26, R9 ;  /* 0x0000001a1b097223 */ /* 0x040fe20000000009 */
[C---:B------:R-:W-:Y:S01]  /*b170*/  FMUL R13, R24.reuse, R13 ;  /* 0x0000000d180d7220 */ /* 0x040fe20000400000 */
[C---:B------:R-:W-:Y:S01]  /*b180*/  FFMA R10, R27.reuse, R29, R10 ;  /* 0x0000001d1b0a7223 */ /* 0x040fe2000000000a */
[C---:B------:R-:W-:Y:S01]  /*b190*/  FMUL R14, R24.reuse, R14 ;  /* 0x0000000e180e7220 */ /* 0x040fe20000400000 */
[C---:B------:R-:W-:Y:S01]  /*b1a0*/  FFMA R11, R27.reuse, R28, R11 ;  /* 0x0000001c1b0b7223 */ /* 0x040fe2000000000b */
[C---:B------:R-:W-:Y:S01]  /*b1b0*/  FMUL R15, R24.reuse, R15 ;  /* 0x0000000f180f7220 */ /* 0x040fe20000400000 */
[----:B------:R-:W-:Y:S01]  /*b1c0*/  F2FP.TF32.F32.PACK_B R6, R6 ;  /* 0x00000006ff06723e */ /* 0x000fe200024050ff */
[C---:B------:R-:W-:Y:S01]  /*b1d0*/  FFMA R12, R27.reuse, R31, R12 ;  /* 0x0000001f1b0c7223 */ /* 0x040fe2000000000c */
[----:B------:R-:W-:Y:S01]  /*b1e0*/  F2FP.TF32.F32.PACK_B R7, R7 ;  /* 0x00000007ff07723e */ /* 0x000fe200024050ff */
[C---:B------:R-:W-:Y:S01]  /*b1f0*/  FMUL R16, R24.reuse, R16 ;  /* 0x0000001018107220 */ /* 0x040fe20000400000 */
[C---:B------:R-:W-:Y:S01]  /*b200*/  FFMA R13, R27.reuse, R30, R13 ;  /* 0x0000001e1b0d7223 */ /* 0x040fe2000000000d */
[C---:B------:R-:W-:Y:S01]  /*b210*/  FMUL R17, R24.reuse, R17 ;  /* 0x0000001118117220 */ /* 0x040fe20000400000 */
[C---:B------:R-:W-:Y:S01]  /*b220*/  FFMA R14, R27.reuse, R33, R14 ;  /* 0x000000211b0e7223 */ /* 0x040fe2000000000e */
[C---:B------:R-:W-:Y:S01]  /*b230*/  FMUL R18, R24.reuse, R18 ;  /* 0x0000001218127220 */ /* 0x040fe20000400000 */
[C---:B------:R-:W-:Y:S01]  /*b240*/  FFMA R15, R27.reuse, R32, R15 ;  /* 0x000000201b0f7223 */ /* 0x040fe2000000000f */
[----:B------:R-:W-:Y:S01]  /*b250*/  FMUL R19, R24, R19 ;  /* 0x0000001318137220 */ /* 0x000fe20000400000 */
[----:B------:R-:W-:Y:S01]  /*b260*/  F2FP.TF32.F32.PACK_B R8, R8 ;  /* 0x00000008ff08723e */ /* 0x000fe200024050ff */
[C---:B------:R-:W-:Y:S01]  /*b270*/  FFMA R16, R27.reuse, R35, R16 ;  /* 0x000000231b107223 */ /* 0x040fe20000000010 */
[----:B------:R-:W-:Y:S01]  /*b280*/  F2FP.TF32.F32.PACK_B R9, R9 ;  /* 0x00000009ff09723e */ /* 0x000fe200024050ff */
[----:B------:R-:W-:Y:S01]  /*b290*/  SYNCS.ARRIVE.TRANS64.RED.A1T0 RZ, [UR4], RZ ;  /* 0x000000ffffff79a7 */ /* 0x000fe20008100404 */
[----:B------:R1:W-:Y:S01]  /*b2a0*/  STSM.16.M88.4 [R81+0x6400], R4 ;  /* 0x0064000451007844 */ /* 0x0003e20000000200 */
[----:B------:R-:W-:Y:S01]  /*b2b0*/  F2FP.TF32.F32.PACK_B R10, R10 ;  /* 0x0000000aff0a723e */ /* 0x000fe200024050ff */
[C---:B------:R-:W-:Y:S01]  /*b2c0*/  FFMA R17, R27.reuse, R34, R17 ;  /* 0x000000221b117223 */ /* 0x040fe20000000011 */
[----:B------:R-:W-:Y:S01]  /*b2d0*/  F2FP.TF32.F32.PACK_B R11, R11 ;  /* 0x0000000bff0b723e */ /* 0x000fe200024050ff */
[C---:B------:R-:W-:Y:S01]  /*b2e0*/  FFMA R18, R27.reuse, R37, R18 ;  /* 0x000000251b127223 */ /* 0x040fe20000000012 */
[----:B------:R-:W-:Y:S01]  /*b2f0*/  FFMA R19, R27, R36, R19 ;  /* 0x000000241b137223 */ /* 0x000fe20000000013 */
[----:B------:R-:W-:Y:S02]  /*b300*/  F2FP.TF32.F32.PACK_B R12, R12 ;  /* 0x0000000cff0c723e */ /* 0x000fe400024050ff */
[----:B------:R1:W-:Y:S01]  /*b310*/  STSM.16.M88.4 [R80+0x6400], R8 ;  /* 0x0064000850007844 */ /* 0x0003e20000000200 */
[----:B------:R-:W-:Y:S02]  /*b320*/  F2FP.TF32.F32.PACK_B R13, R13 ;  /* 0x0000000dff0d723e */ /* 0x000fe400024050ff */
[----:B------:R-:W-:Y:S02]  /*b330*/  F2FP.TF32.F32.PACK_B R14, R14 ;  /* 0x0000000eff0e723e */ /* 0x000fe400024050ff */
        /* <DEDUP_REMOVED lines=23> */
[----:B--2---:R-:W-:Y:S04]  /*b4b0*/  DEPBAR.LE SB0, 0x1 ;  /* 0x000080400000791a */ /* 0x004fe80000000000 */
.L_x_167:
[----:B------:R-:W-:Y:S05]  /*b4c0*/  BSYNC.RECONVERGENT B0 ;  /* 0x0000000000007941 */ /* 0x000fea0003800200 */
.L_x_166:
[----:B------:R-:W-:Y:S01]  /*b4d0*/  BAR.SYNC.DEFER_BLOCKING 0x1, 0x80 ;  /* 0x0042000000007b1d */ /* 0x000fe20000010000 */
[----:B------:R-:W-:Y:S01]  /*b4e0*/  UISETP.NE.AND UP0, UPT, UR52, -0x8, UPT ;  /* 0xfffffff83400788c */ /* 0x000fe2000bf05270 */
[----:B------:R-:W-:Y:S08]  /*b4f0*/  IADD3 R0, PT, PT, R22, 0x1, RZ ;  /* 0x0000000116007810 */ /* 0x000ff00007ffe0ff */
[----:B------:R-:W-:Y:S05]  /*b500*/  BRA.U !UP0, `(.L_x_168) ;  /* 0x0000000108247547 */ /* 0x000fea000b800000 */
[----:B------:R-:W-:Y:S01]  /*b510*/  ISETP.NE.AND P0, PT, R79, RZ, PT ;  /* 0x000000ff4f00720c */ /* 0x000fe20003f05270 */
[----:B------:R-:W-:Y:S01]  /*b520*/  IMAD.U32 R2, RZ, RZ, UR47 ;  /* 0x0000002fff027e24 */ /* 0x000fe2000f8e00ff */
[----:B------:R-:W-:Y:S04]  /*b530*/  UIADD3 UR4, UPT, UPT, UR47, 0x1, URZ ;  /* 0x000000012f047890 */ /* 0x000fe8000fffe0ff */
[----:B------:R-:W-:Y:S04]  /*b540*/  UISETP.NE.AND UP0, UPT, UR4, 0x4, UPT ;  /* 0x000000040400788c */ /* 0x000fe8000bf05270 */
[----:B------:R-:W-:Y:S03]  /*b550*/  USEL UR47, UR4, URZ, UP0 ;  /* 0x000000ff042f7287 */ /* 0x000fe60008000000 */
[----:B------:R-:W-:Y:S05]  /*b560*/  @P0 LEA R2, R2, UR43, 0x3 ;  /* 0x0000002b02020c11 */ /* 0x000fea000f8e18ff */
[----:B------:R-:W-:Y:S05]  /*b570*/  @P0 VIADD R2, R2, 0x60 ;  /* 0x0000006002020836 */ /* 0x000fea0000000000 */
[----:B------:R-:W-:Y:S04]  /*b580*/  @P0 PRMT R2, R89, 0x654, R2 ;  /* 0x0000065459020816 */ /* 0x000fe80000000002 */
[----:B------:R2:W-:Y:S03]  /*b590*/  @P0 SYNCS.ARRIVE.TRANS64.RED.A1T0 RZ, [R2+URZ], RZ ;  /* 0x000000ff02ff09a7 */ /* 0x0005e600081004ff */
.L_x_168:
[----:B------:R-:W-:Y:S01]  /*b5a0*/  R2UR UR6, R78 ;  /* 0x000000004e0672ca */ /* 0x000fe200000e0000 */
[----:B------:R-:W-:Y:S01]  /*b5b0*/  UIADD3 UR52, UPT, UPT, UR52, 0x8, URZ ;  /* 0x0000000834347890 */ /* 0x000fe2000fffe0ff */
[----:B------:R-:W-:Y:S01]  /*b5c0*/  R2UR UR5, R65 ;  /* 0x00000000410572ca */ /* 0x000fe200000e0000 */
[----:B------:R-:W-:Y:S01]  /*b5d0*/  UMOV UR36, UR63 ;  /* 0x0000003f00247c82 */ /* 0x000fe20008000000 */
[----:B------:R-:W-:Y:S02]  /*b5e0*/  R2UR UR4, R66 ;  /* 0x00000000420472ca */ /* 0x000fe400000e0000 */
[----:B------:R-:W-:Y:S02]  /*b5f0*/  ISETP.NE.AND P0, PT, R70, 0x2, PT ;  /* 0x000000024600780c */ /* 0x000fe40003f05270 */
[----:B------:R-:W-:Y:S02]  /*b600*/  ISETP.NE.AND P1, PT, R0, 0x4, PT ;  /* 0x000000040000780c */ /* 0x000fe40003f25270 */
[----:B--2---:R-:W-:Y:S02]  /*b610*/  SEL R2, RZ, 0x1, P0 ;  /* 0x00000001ff027807 */ /* 0x004fe40000000000 */
[----:B------:R-:W-:Y:S01]  /*b620*/  SEL R3, RZ, 0x1, P1 ;  /* 0x00000001ff037807 */ /* 0x000fe20000800000 */
[----:B------:R-:W-:Y:S01]  /*b630*/  UISETP.NE.AND UP0, UPT, UR6, URZ, UPT ;  /* 0x000000ff0600728c */ /* 0x000fe2000bf05270 */
[----:B------:R-:W-:Y:S01]  /*b640*/  LOP3.LUT R71, R71, R2, RZ, 0x3c, !PT ;  /* 0x0000000247477212 */ /* 0x000fe200078e3cff */
[----:B------:R-:W-:Y:S01]  /*b650*/  UIADD3 UR20, UPT, UPT, UR37, UR5, URZ ;  /* 0x0000000525147290 */ /* 0x000fe2000fffe0ff */
[----:B------:R-:W-:Y:S01]  /*b660*/  LOP3.LUT R72, R72, R3, RZ, 0x3c, !PT ;  /* 0x0000000348487212 */ /* 0x000fe200078e3cff */
[----:B------:R-:W-:Y:S01]  /*b670*/  UIADD3 UR16, UPT, UPT, UR38, UR4, URZ ;  /* 0x0000000426107290 */ /* 0x000fe2000fffe0ff */
[----:B------:R-:W-:Y:S02]  /*b680*/  SEL R70, R70, RZ, P0 ;  /* 0x000000ff46467207 */ /* 0x000fe40000000000 */
[----:B------:R-:W-:Y:S02]  /*b690*/  SEL R22, R0, RZ, P1 ;  /* 0x000000ff00167207 */ /* 0x000fe40000800000 */
[----:B------:R-:W-:Y:S07]  /*b6a0*/  BRA.U UP0, `(.L_x_169) ;  /* 0xffffffa100f07547 */ /* 0x000fee000b83ffff */
[----:B------:R-:W-:-:S13]  /*b6b0*/  R2UR UR4, R67 ;  /* 0x00000000430472ca */ /* 0x000fda00000e0000 */
[----:B------:R-:W-:-:S09]  /*b6c0*/  UISETP.NE.AND UP0, UPT, UR4, URZ, UPT ;  /* 0x000000ff0400728c */ /* 0x000fd2000bf05270 */
[----:B------:R-:W-:Y:S05]  /*b6d0*/  BRA.U !UP0, `(.L_x_170) ;  /* 0x0000000108487547 */ /* 0x000fea000b800000 */
[----:B------:R-:W2:Y:S02]  /*b6e0*/  LDCU.64 UR4, c[0x0][0x890] ;  /* 0x00011200ff0477ac */ /* 0x000ea40008000a00 */
[----:B--2---:R-:W-:-:S04]  /*b6f0*/  UISETP.NE.U32.AND UP0, UPT, UR4, URZ, UPT ;  /* 0x000000ff0400728c */ /* 0x004fc8000bf05070 */
[----:B------:R-:W-:-:S09]  /*b700*/  UISETP.NE.AND.EX UP0, UPT, UR5, URZ, UPT, UP0 ;  /* 0x000000ff0500728c */ /* 0x000fd2000bf05300 */
[----:B------:R-:W-:Y:S05]  /*b710*/  BRA.U UP0, `(.L_x_171) ;  /* 0x00000001000c7547 */ /* 0x000fea000b800000 */
[----:B------:R-:W-:-:S13]  /*b720*/  FSETP.NEU.AND P0, PT, R27, RZ, PT ;  /* 0x000000ff1b00720b */ /* 0x000fda0003f0d000 */
[----:B------:R-:W-:Y:S05]  /*b730*/  @!P0 EXIT ;  /* 0x000000000000894d */ /* 0x000fea0003800000 */
[----:B------:R-:W-:Y:S05]  /*b740*/  BRA `(.L_x_170) ;  /* 0x00000000002c7947 */ /* 0x000fea0003800000 */
.L_x_171:
[----:B------:R-:W-:Y:S01]  /*b750*/  ISETP.NE.AND P0, PT, R69, RZ, PT ;  /* 0x000000ff4500720c */ /* 0x000fe20003f05270 */
[----:B------:R-:W-:-:S12]  /*b760*/  BSSY.RECONVERGENT B0, `(.L_x_170) ;  /* 0x0000009000007945 */ /* 0x000fd80003800200 */
[----:B------:R-:W-:Y:S05]  /*b770*/  @P0 BRA `(.L_x_172) ;  /* 0x0000000000140947 */ /* 0x000fea0003800000 */
[----:B------:R-:W2:Y:S02]  /*b780*/  LDCU.64 UR4, c[0x0][0x888] ;  /* 0x00011100ff0477ac */ /* 0x000ea40008000a00 */
[----:B--2---:R-:W-:-:S04]  /*b790*/  ISETP.NE.U32.AND P0, PT, RZ, UR4, PT ;  /* 0x00000004ff007c0c */ /* 0x004fc8000bf05070 */
[----:B------:R-:W-:-:S13]  /*b7a0*/  ISETP.NE.AND.EX P0, PT, RZ, UR5, PT, P0 ;  /* 0x00000005ff007c0c */ /* 0x000fda000bf05300 */
[----:B------:R-:W-:Y:S05]  /*b7b0*/  @!P0 EXIT ;  /* 0x000000000000894d */ /* 0x000fea0003800000 */
[----:B------:R-:W-:Y:S05]  /*b7c0*/  BRA `(.L_x_173) ;  /* 0x0000000000087947 */ /* 0x000fea0003800000 */
.L_x_172:
[----:B------:R-:W-:-:S13]  /*b7d0*/  FSETP.NEU.AND P0, PT, R27, RZ, PT ;  /* 0x000000ff1b00720b */ /* 0x000fda0003f0d000 */
[----:B------:R-:W-:Y:S05]  /*b7e0*/  @!P0 EXIT ;  /* 0x000000000000894d */ /* 0x000fea0003800000 */
.L_x_173:
[----:B------:R-:W-:Y:S05]  /*b7f0*/  BSYNC.RECONVERGENT B0 ;  /* 0x0000000000007941 */ /* 0x000fea0003800200 */
.L_x_170:
[----:B------:R-:W2:Y:S01]  /*b800*/  S2UR UR5, SR_CgaCtaId ;  /* 0x00000000000579c3 */ /* 0x000ea20000008800 */
[----:B------:R-:W-:Y:S01]  /*b810*/  ULEA UR4, UR47, UR43, 0x3 ;  /* 0x0000002b2f047291 */ /* 0x000fe2000f8e18ff */
[----:B------:R-:W-:-:S04]  /*b820*/  DEPBAR.LE SB0, 0x0 ;  /* 0x000080000000791a */ /* 0x000fc80000000000 */
[----:B------:R-:W-:-:S04]  /*b830*/  UIADD3 UR4, UPT, UPT, UR4, 0x60, URZ ;  /* 0x0000006004047890 */ /* 0x000fc8000fffe0ff */
[----:B--2---:R-:W-:-:S09]  /*b840*/  UPRMT UR4, UR5, 0x654, UR4 ;  /* 0x0000065405047896 */ /* 0x004fd20008000004 */
[----:B------:R-:W-:Y:S01]  /*b850*/  SYNCS.ARRIVE.TRANS64.RED.A1T0 RZ, [UR4], RZ ;  /* 0x000000ffffff79a7 */ /* 0x000fe20008100404 */
[----:B------:R-:W-:Y:S05]  /*b860*/  EXIT ;  /* 0x000000000000794d */ /* 0x000fea0003800000 */
.L_x_24:
[----:B-1----:R1:W3:Y:S02]  /*b870*/  SYNCS.PHASECHK.TRANS64.TRYWAIT P0, [R0+URZ+0x100], R3 ;  /* 0x00010003000075a7 */ /* 0x0022e400080011ff */
[----:B---3--:R-:W-:Y:S05]  /*b880*/  @!P0 NANOSLEEP.SYNCS 0x989680 ;  /* 0x009896800000895d */ /* 0x008fea0003900000 */
[----:B------:R-:W3:Y:S02]  /*b890*/  @!P0 SYNCS.PHASECHK.TRANS64 P0, [R0+URZ+0x100], R3 ;  /* 0x00010003000085a7 */ /* 0x000ee400080010ff */
[----:B---3--:R-:W-:Y:S05]  /*b8a0*/  @!P0 BRA `(.L_x_24) ;  /* 0xfffffffc00f08947 */ /* 0x008fea000383ffff */
[----:B------:R-:W-:Y:S05]  /*b8b0*/  BRA `(.L_x_174) ;  /* 0xffffff6000687947 */ /* 0x000fea000383ffff */
.L_x_27:
[----:B-1----:R-:W-:-:S07]  /*b8c0*/  MOV R0, UR33 ;  /* 0x0000002100007c02 */ /* 0x002fce0008000f00 */
.L_x_175:
[----:B-1----:R1:W3:Y:S02]  /*b8d0*/  SYNCS.PHASECHK.TRANS64.TRYWAIT P0, [R0+URZ+0x20], R3 ;  /* 0x00002003000075a7 */ /* 0x0022e400080011ff */
[----:B---3--:R-:W-:Y:S05]  /*b8e0*/  @!P0 NANOSLEEP.SYNCS 0x989680 ;  /* 0x009896800000895d */ /* 0x008fea0003900000 */
[----:B------:R-:W3:Y:S02]  /*b8f0*/  @!P0 SYNCS.PHASECHK.TRANS64 P0, [R0+URZ+0x20], R3 ;  /* 0x00002003000085a7 */ /* 0x000ee400080010ff */
[----:B---3--:R-:W-:Y:S05]  /*b900*/  @!P0 BRA `(.L_x_175) ;  /* 0xfffffffc00f08947 */ /* 0x008fea000383ffff */
[----:B------:R-:W-:Y:S05]  /*b910*/  BRA `(.L_x_26) ;  /* 0xffffff6000ac7947 */ /* 0x000fea000383ffff */
.L_x_34:
[----:B-1----:R-:W-:-:S07]  /*b920*/  MOV R0, UR17 ;  /* 0x0000001100007c02 */ /* 0x002fce0008000f00 */
.L_x_176:
[----:B-1----:R1:W3:Y:S02]  /*b930*/  SYNCS.PHASECHK.TRANS64.TRYWAIT P0, [R0+URZ+0x20], R3 ;  /* 0x00002003000075a7 */ /* 0x0022e400080011ff */
[----:B---3--:R-:W-:Y:S05]  /*b940*/  @!P0 NANOSLEEP.SYNCS 0x989680 ;  /* 0x009896800000895d */ /* 0x008fea0003900000 */
[----:B------:R-:W3:Y:S02]  /*b950*/  @!P0 SYNCS.PHASECHK.TRANS64 P0, [R0+URZ+0x20], R3 ;  /* 0x00002003000085a7 */ /* 0x000ee400080010ff */
[----:B---3--:R-:W-:Y:S05]  /*b960*/  @!P0 BRA `(.L_x_176) ;  /* 0xfffffffc00f08947 */ /* 0x008fea000383ffff */
[----:B------:R-:W-:Y:S05]  /*b970*/  BRA `(.L_x_33) ;  /* 0xffffff6400747947 */ /* 0x000fea000383ffff */
.L_x_39:
[----:B-1----:R1:W3:Y:S02]  /*b980*/  SYNCS.PHASECHK.TRANS64.TRYWAIT P0, [R3+URZ+0x90], R0 ;  /* 0x00009000030075a7 */ /* 0x0022e400080011ff */
[----:B---3--:R-:W-:Y:S05]  /*b990*/  @!P0 NANOSLEEP.SYNCS 0x989680 ;  /* 0x009896800000895d */ /* 0x008fea0003900000 */
[----:B------:R-:W3:Y:S02]  /*b9a0*/  @!P0 SYNCS.PHASECHK.TRANS64 P0, [R3+URZ+0x90], R0 ;  /* 0x00009000030085a7 */ /* 0x000ee400080010ff */
[----:B---3--:R-:W-:Y:S05]  /*b9b0*/  @!P0 BRA `(.L_x_39) ;  /* 0xfffffffc00f08947 */ /* 0x008fea000383ffff */
[----:B------:R-:W-:Y:S05]  /*b9c0*/  BRA `(.L_x_177) ;  /* 0xffffff6800147947 */ /* 0x000fea000383ffff */
.L_x_43:
[----:B-1----:R-:W-:-:S07]  /*b9d0*/  MOV R0, UR4 ;  /* 0x0000000400007c02 */ /* 0x002fce0008000f00 */
.L_x_178:
[----:B-1----:R1:W3:Y:S02]  /*b9e0*/  SYNCS.PHASECHK.TRANS64.TRYWAIT P0, [R0+URZ], R3 ;  /* 0x00000003000075a7 */ /* 0x0022e400080011ff */
[----:B---3--:R-:W-:Y:S05]  /*b9f0*/  @!P0 NANOSLEEP.SYNCS 0x989680 ;  /* 0x009896800000895d */ /* 0x008fea0003900000 */
[----:B------:R-:W3:Y:S02]  /*ba00*/  @!P0 SYNCS.PHASECHK.TRANS64 P0, [R0+URZ], R3 ;  /* 0x00000003000085a7 */ /* 0x000ee400080010ff */
[----:B---3--:R-:W-:Y:S05]  /*ba10*/  @!P0 BRA `(.L_x_178) ;  /* 0xfffffffc00f08947 */ /* 0x008fea000383ffff */
[----:B------:R-:W-:Y:S05]  /*ba20*/  BRA `(.L_x_179) ;  /* 0xffffff6c00c07947 */ /* 0x000fea000383ffff */
.L_x_44:
[----:B------:R-:W-:-:S07]  /*ba30*/  MOV R0, UR5 ;  /* 0x0000000500007c02 */ /* 0x000fce0008000f00 */
.L_x_180:
[----:B-1----:R1:W3:Y:S02]  /*ba40*/  SYNCS.PHASECHK.TRANS64.TRYWAIT P0, [R0+URZ], R3 ;  /* 0x00000003000075a7 */ /* 0x0022e400080011ff */
[----:B---3--:R-:W-:Y:S05]  /*ba50*/  @!P0 NANOSLEEP.SYNCS 0x989680 ;  /* 0x009896800000895d */ /* 0x008fea0003900000 */
[----:B------:R-:W3:Y:S02]  /*ba60*/  @!P0 SYNCS.PHASECHK.TRANS64 P0, [R0+URZ], R3 ;  /* 0x00000003000085a7 */ /* 0x000ee400080010ff */
[----:B---3--:R-:W-:Y:S05]  /*ba70*/  @!P0 BRA `(.L_x_180) ;  /* 0xfffffffc00f08947 */ /* 0x008fea000383ffff */
[----:B------:R-:W-:Y:S05]  /*ba80*/  BRA `(.L_x_181) ;  /* 0xffffff6c00cc7947 */ /* 0x000fea000383ffff */
.L_x_45:
[----:B------:R-:W-:-:S07]  /*ba90*/  MOV R0, UR5 ;  /* 0x0000000500007c02 */ /* 0x000fce0008000f00 */
.L_x_182:
[----:B-1----:R1:W3:Y:S02]  /*baa0*/  SYNCS.PHASECHK.TRANS64.TRYWAIT P0, [R0+URZ], R3 ;  /* 0x00000003000075a7 */ /* 0x0022e400080011ff */
[----:B---3--:R-:W-:Y:S05]  /*bab0*/  @!P0 NANOSLEEP.SYNCS 0x989680 ;  /* 0x009896800000895d */ /* 0x008fea0003900000 */
[----:B------:R-:W3:Y:S02]  /*bac0*/  @!P0 SYNCS.PHASECHK.TRANS64 P0, [R0+URZ], R3 ;  /* 0x00000003000085a7 */ /* 0x000ee400080010ff */
[----:B---3--:R-:W-:Y:S05]  /*bad0*/  @!P0 BRA `(.L_x_182) ;  /* 0xfffffffc00f08947 */ /* 0x008fea000383ffff */
[----:B------:R-:W-:Y:S05]  /*bae0*/  BRA `(.L_x_183) ;  /* 0xffffff6c00d87947 */ /* 0x000fea000383ffff */
.L_x_48:
[----:B--2---:R2:W3:Y:S02]  /*baf0*/  SYNCS.PHASECHK.TRANS64.TRYWAIT P0, [R2+URZ+0xf0], R5 ;  /* 0x0000f005020075a7 */ /* 0x0044e400080011ff */
[----:B---3--:R-:W-:Y:S05]  /*bb00*/  @!P0 NANOSLEEP.SYNCS 0x989680 ;  /* 0x009896800000895d */ /* 0x008fea0003900000 */
[----:B------:R-:W3:Y:S02]  /*bb10*/  @!P0 SYNCS.PHASECHK.TRANS64 P0, [R2+URZ+0xf0], R5 ;  /* 0x0000f005020085a7 */ /* 0x000ee400080010ff */
[----:B---3--:R-:W-:Y:S05]  /*bb20*/  @!P0 BRA `(.L_x_48) ;  /* 0xfffffffc00f08947 */ /* 0x008fea000383ffff */
[----:B------:R-:W-:Y:S05]  /*bb30*/  BRA `(.L_x_184) ;  /* 0xffffff70003c7947 */ /* 0x000fea000383ffff */
.L_x_49:
[----:B------:R-:W-:-:S07]  /*bb40*/  MOV R2, UR4 ;  /* 0x0000000400027c02 */ /* 0x000fce0008000f00 */
.L_x_185:
[----:B--2---:R2:W3:Y:S02]  /*bb50*/  SYNCS.PHASECHK.TRANS64.TRYWAIT P0, [R2+URZ+0xa0], R5 ;  /* 0x0000a005020075a7 */ /* 0x0044e400080011ff */
[----:B---3--:R-:W-:Y:S05]  /*bb60*/  @!P0 NANOSLEEP.SYNCS 0x989680 ;  /* 0x009896800000895d */ /* 0x008fea0003900000 */
[----:B------:R-:W3:Y:S02]  /*bb70*/  @!P0 SYNCS.PHASECHK.TRANS64 P0, [R2+URZ+0xa0], R5 ;  /* 0x0000a005020085a7 */ /* 0x000ee400080010ff */
[----:B---3--:R-:W-:Y:S05]  /*bb80*/  @!P0 BRA `(.L_x_185) ;  /* 0xfffffffc00f08947 */ /* 0x008fea000383ffff */
[----:B------:R-:W-:Y:S05]  /*bb90*/  BRA `(.L_x_186) ;  /* 0xffffff70004c7947 */ /* 0x000fea000383ffff */
.L_x_50:
[----:B--2---:R2:W3:Y:S02]  /*bba0*/  SYNCS.PHASECHK.TRANS64.TRYWAIT P1, [R2+URZ+0x90], R5 ;  /* 0x00009005020075a7 */ /* 0x0044e400080211ff */
[----:B---3--:R-:W-:Y:S05]  /*bbb0*/  @!P1 NANOSLEEP.SYNCS 0x989680 ;  /* 0x009896800000995d */ /* 0x008fea0003900000 */
[----:B------:R-:W3:Y:S02]  /*bbc0*/  @!P1 SYNCS.PHASECHK.TRANS64 P1, [R2+URZ+0x90], R5 ;  /* 0x00009005020095a7 */ /* 0x000ee400080210ff */
[----:B---3--:R-:W-:Y:S05]  /*bbd0*/  @!P1 BRA `(.L_x_50) ;  /* 0xfffffffc00f09947 */ /* 0x008fea000383ffff */
[----:B------:R-:W-:Y:S05]  /*bbe0*/  BRA `(.L_x_187) ;  /* 0xffffff70007c7947 */ /* 0x000fea000383ffff */
.L_x_53:
[----:B------:R-:W-:-:S07]  /*bbf0*/  MOV R0, UR4 ;  /* 0x0000000400007c02 */ /* 0x000fce0008000f00 */
.L_x_188:
[----:B--2---:R2:W3:Y:S02]  /*bc00*/  SYNCS.PHASECHK.TRANS64.TRYWAIT P0, [R0+URZ+0xa0], R3 ;  /* 0x0000a003000075a7 */ /* 0x0044e400080011ff */
[----:B---3--:R-:W-:Y:S05]  /*bc10*/  @!P0 NANOSLEEP.SYNCS 0x989680 ;  /* 0x009896800000895d */ /* 0x008fea0003900000 */
[----:B------:R-:W3:Y:S02]  /*bc20*/  @!P0 SYNCS.PHASECHK.TRANS64 P0, [R0+URZ+0xa0], R3 ;  /* 0x0000a003000085a7 */ /* 0x000ee400080010ff */
[----:B---3--:R-:W-:Y:S05]  /*bc30*/  @!P0 BRA `(.L_x_188) ;  /* 0xfffffffc00f08947 */ /* 0x008fea000383ffff */
[----:B------:R-:W-:Y:S05]  /*bc40*/  BRA `(.L_x_52) ;  /* 0xffffff7000d07947 */ /* 0x000fea000383ffff */
.L_x_60:
[----:B-1----:R1:W2:Y:S02]  /*bc50*/  SYNCS.PHASECHK.TRANS64.TRYWAIT P1, [R0+URZ+0x90], R5 ;  /* 0x00009005000075a7 */ /* 0x0022a400080211ff */
[----:B--2---:R-:W-:Y:S05]  /*bc60*/  @!P1 NANOSLEEP.SYNCS 0x989680 ;  /* 0x009896800000995d */ /* 0x004fea0003900000 */
[----:B------:R-:W2:Y:S02]  /*bc70*/  @!P1 SYNCS.PHASECHK.TRANS64 P1, [R0+URZ+0x90], R5 ;  /* 0x00009005000095a7 */ /* 0x000ea400080210ff */
[----:B--2---:R-:W-:Y:S05]  /*bc80*/  @!P1 BRA `(.L_x_60) ;  /* 0xfffffffc00f09947 */ /* 0x004fea000383ffff */
[----:B------:R-:W-:Y:S05]  /*bc90*/  BRA `(.L_x_189) ;  /* 0xffffff7800487947 */ /* 0x000fea000383ffff */
.L_x_61:
[----:B------:R-:W-:-:S07]  /*bca0*/  MOV R3, UR31 ;  /* 0x0000001f00037c02 */ /* 0x000fce0008000f00 */
.L_x_190:
[----:B-1----:R1:W2:Y:S02]  /*bcb0*/  SYNCS.PHASECHK.TRANS64.TRYWAIT P0, [R3+URZ+0xd0], R0 ;  /* 0x0000d000030075a7 */ /* 0x0022a400080011ff */
[----:B--2---:R-:W-:Y:S05]  /*bcc0*/  @!P0 NANOSLEEP.SYNCS 0x989680 ;  /* 0x009896800000895d */ /* 0x004fea0003900000 */
[----:B------:R-:W2:Y:S02]  /*bcd0*/  @!P0 SYNCS.PHASECHK.TRANS64 P0, [R3+URZ+0xd0], R0 ;  /* 0x0000d000030085a7 */ /* 0x000ea400080010ff */
[----:B--2---:R-:W-:Y:S05]  /*bce0*/  @!P0 BRA `(.L_x_190) ;  /* 0xfffffffc00f08947 */ /* 0x004fea000383ffff */
[----:B------:R-:W-:Y:S05]  /*bcf0*/  BRA `(.L_x_191) ;  /* 0xffffff7800987947 */ /* 0x000fea000383ffff */
.L_x_64:
[----:B------:R-:W-:Y:S07]  /*bd00*/  MOV R0, UR5 ;  /* 0x0000000500007c02 */ /* 0x000fee0008000f00 */
.L_x_192:
[----:B-1----:R1:W2:Y:S02]  /*bd10*/  SYNCS.PHASECHK.TRANS64.TRYWAIT P0, [R0+URZ], R3 ;  /* 0x00000003000075a7 */ /* 0x0022a400080011ff */
[----:B--2---:R-:W-:Y:S05]  /*bd20*/  @!P0 NANOSLEEP.SYNCS 0x989680 ;  /* 0x009896800000895d */ /* 0x004fea0003900000 */
[----:B------:R-:W2:Y:S02]  /*bd30*/  @!P0 SYNCS.PHASECHK.TRANS64 P0, [R0+URZ], R3 ;  /* 0x00000003000085a7 */ /* 0x000ea400080010ff */
[----:B--2---:R-:W-:Y:S05]  /*bd40*/  @!P0 BRA `(.L_x_192) ;  /* 0xfffffffc00f08947 */ /* 0x004fea000383ffff */
[----:B------:R-:W-:Y:S05]  /*bd50*/  BRA `(.L_x_63) ;  /* 0xffffff7800b47947 */ /* 0x000fea000383ffff */
.L_x_67:
[----:B------:R-:W-:-:S07]  /*bd60*/  MOV R0, UR4 ;  /* 0x0000000400007c02 */ /* 0x000fce0008000f00 */
.L_x_193:
[----:B--2---:R2:W4:Y:S02]  /*bd70*/  SYNCS.PHASECHK.TRANS64.TRYWAIT P0, [R0+URZ], R3 ;  /* 0x00000003000075a7 */ /* 0x00452400080011ff */
[----:B----4-:R-:W-:Y:S05]  /*bd80*/  @!P0 NANOSLEEP.SYNCS 0x989680 ;  /* 0x009896800000895d */ /* 0x010fea0003900000 */
[----:B------:R-:W4:Y:S02]  /*bd90*/  @!P0 SYNCS.PHASECHK.TRANS64 P0, [R0+URZ], R3 ;  /* 0x00000003000085a7 */ /* 0x000f2400080010ff */
[----:B----4-:R-:W-:Y:S05]  /*bda0*/  @!P0 BRA `(.L_x_193) ;  /* 0xfffffffc00f08947 */ /* 0x010fea000383ffff */
[----:B------:R-:W-:Y:S05]  /*bdb0*/  BRA `(.L_x_194) ;  /* 0xffffff7c00907947 */ /* 0x000fea000383ffff */
.L_x_68:
[----:B------:R-:W-:-:S07]  /*bdc0*/  MOV R0, UR5 ;  /* 0x0000000500007c02 */ /* 0x000fce0008000f00 */
.L_x_195:
[----:B-1----:R1:W2:Y:S02]  /*bdd0*/  SYNCS.PHASECHK.TRANS64.TRYWAIT P0, [R0+URZ], R3 ;  /* 0x00000003000075a7 */ /* 0x0022a400080011ff */
[----:B--2---:R-:W-:Y:S05]  /*bde0*/  @!P0 NANOSLEEP.SYNCS 0x989680 ;  /* 0x009896800000895d */ /* 0x004fea0003900000 */
[----:B------:R-:W2:Y:S02]  /*bdf0*/  @!P0 SYNCS.PHASECHK.TRANS64 P0, [R0+URZ], R3 ;  /* 0x00000003000085a7 */ /* 0x000ea400080010ff */
[----:B--2---:R-:W-:Y:S05]  /*be00*/  @!P0 BRA `(.L_x_195) ;  /* 0xfffffffc00f08947 */ /* 0x004fea000383ffff */
[----:B------:R-:W-:Y:S05]  /*be10*/  BRA `(.L_x_196) ;  /* 0xffffff7c009c7947 */ /* 0x000fea000383ffff */
.L_x_69:
[----:B------:R-:W-:-:S07]  /*be20*/  MOV R0, UR5 ;  /* 0x0000000500007c02 */ /* 0x000fce0008000f00 */
.L_x_197:
[----:B-1----:R1:W2:Y:S02]  /*be30*/  SYNCS.PHASECHK.TRANS64.TRYWAIT P0, [R0+URZ], R3 ;  /* 0x00000003000075a7 */ /* 0x0022a400080011ff */
[----:B--2---:R-:W-:Y:S05]  /*be40*/  @!P0 NANOSLEEP.SYNCS 0x989680 ;  /* 0x009896800000895d */ /* 0x004fea0003900000 */
[----:B------:R-:W2:Y:S02]  /*be50*/  @!P0 SYNCS.PHASECHK.TRANS64 P0, [R0+URZ], R3 ;  /* 0x00000003000085a7 */ /* 0x000ea400080010ff */
[----:B--2---:R-:W-:Y:S05]  /*be60*/  @!P0 BRA `(.L_x_197) ;  /* 0xfffffffc00f08947 */ /* 0x004fea000383ffff */
[----:B------:R-:W-:Y:S05]  /*be70*/  BRA `(.L_x_198) ;  /* 0xffffff7c00a87947 */ /* 0x000fea000383ffff */
.L_x_70:
[----:B------:R-:W-:-:S07]  /*be80*/  MOV R0, UR4 ;  /* 0x0000000400007c02 */ /* 0x000fce0008000f00 */
.L_x_199:
[----:B-1----:R1:W2:Y:S02]  /*be90*/  SYNCS.PHASECHK.TRANS64.TRYWAIT P0, [R0+URZ], R3 ;  /* 0x00000003000075a7 */ /* 0x0022a400080011ff */
[----:B--2---:R-:W-:Y:S05]  /*bea0*/  @!P0 NANOSLEEP.SYNCS 0x989680 ;  /* 0x009896800000895d */ /* 0x004fea0003900000 */
[----:B------:R-:W2:Y:S02]  /*beb0*/  @!P0 SYNCS.PHASECHK.TRANS64 P0, [R0+URZ], R3 ;  /* 0x00000003000085a7 */ /* 0x000ea400080010ff */
[----:B--2---:R-:W-:Y:S05]  /*bec0*/  @!P0 BRA `(.L_x_199) ;  /* 0xfffffffc00f08947 */ /* 0x004fea000383ffff */
[----:B------:R-:W-:Y:S05]  /*bed0*/  BRA `(.L_x_200) ;  /* 0xffffff7c00b47947 */ /* 0x000fea000383ffff */
.L_x_75:
[----:B--2---:R2:W3:Y:S02]  /*bee0*/  SYNCS.PHASECHK.TRANS64.TRYWAIT P0, [R12+URZ+0x90], R9 ;  /* 0x000090090c0075a7 */ /* 0x0044e400080011ff */
[----:B---3--:R-:W-:Y:S05]  /*bef0*/  @!P0 NANOSLEEP.SYNCS 0x989680 ;  /* 0x009896800000895d */ /* 0x008fea0003900000 */
[----:B------:R-:W3:Y:S02]  /*bf00*/  @!P0 SYNCS.PHASECHK.TRANS64 P0, [R12+URZ+0x90], R9 ;  /* 0x000090090c0085a7 */ /* 0x000ee400080010ff */
[----:B---3--:R-:W-:Y:S05]  /*bf10*/  @!P0 BRA `(.L_x_75) ;  /* 0xfffffffc00f08947 */ /* 0x008fea000383ffff */
[----:B------:R-:W-:Y:S05]  /*bf20*/  BRA `(.L_x_201) ;  /* 0xffffff8000e07947 */ /* 0x000fea000383ffff */
.L_x_78:
[----:B------:R-:W-:Y:S07]  /*bf30*/  MOV R0, UR21 ;  /* 0x0000001500007c02 */ /* 0x000fee0008000f00 */
.L_x_202:
[----:B--2---:R2:W3:Y:S02]  /*bf40*/  SYNCS.PHASECHK.TRANS64.TRYWAIT P2, [R0+URZ+0x88], R9 ;  /* 0x00008809000075a7 */ /* 0x0044e400080411ff */
[----:B---3--:R-:W-:Y:S05]  /*bf50*/  @!P2 NANOSLEEP.SYNCS 0x989680 ;  /* 0x009896800000a95d */ /* 0x008fea0003900000 */
[----:B------:R-:W3:Y:S02]  /*bf60*/  @!P2 SYNCS.PHASECHK.TRANS64 P2, [R0+URZ+0x88], R9 ;  /* 0x000088090000a5a7 */ /* 0x000ee400080410ff */
[----:B---3--:R-:W-:Y:S05]  /*bf70*/  @!P2 BRA `(.L_x_202) ;  /* 0xfffffffc00f0a947 */ /* 0x008fea000383ffff */
[----:B------:R-:W-:Y:S05]  /*bf80*/  BRA `(.L_x_77) ;  /* 0xffffff88004c7947 */ /* 0x000fea000383ffff */
.L_x_81:
[----:B------:R-:W-:Y:S07]  /*bf90*/  MOV R9, UR21 ;  /* 0x0000001500097c02 */ /* 0x000fee0008000f00 */
.L_x_203:
[----:B--2---:R2:W3:Y:S02]  /*bfa0*/  SYNCS.PHASECHK.TRANS64.TRYWAIT P0, [R9+URZ+0x60], R10 ;  /* 0x0000600a090075a7 */ /* 0x0044e400080011ff */
[----:B---3--:R-:W-:Y:S05]  /*bfb0*/  @!P0 NANOSLEEP.SYNCS 0x989680 ;  /* 0x009896800000895d */ /* 0x008fea0003900000 */
[----:B------:R-:W3:Y:S02]  /*bfc0*/  @!P0 SYNCS.PHASECHK.TRANS64 P0, [R9+URZ+0x60], R10 ;  /* 0x0000600a090085a7 */ /* 0x000ee400080010ff */
[----:B---3--:R-:W-:Y:S05]  /*bfd0*/  @!P0 BRA `(.L_x_203) ;  /* 0xfffffffc00f08947 */ /* 0x008fea000383ffff */
[----:B------:R-:W-:Y:S05]  /*bfe0*/  BRA `(.L_x_204) ;  /* 0xffffff8800a87947 */ /* 0x000fea000383ffff */
.L_x_82:
[----:B------:R-:W-:Y:S07]  /*bff0*/  MOV R9, UR21 ;  /* 0x0000001500097c02 */ /* 0x000fee0008000f00 */
.L_x_205:
[----:B--2---:R2:W3:Y:S02]  /*c000*/  SYNCS.PHASECHK.TRANS64.TRYWAIT P0, [R9+URZ+0x68], R10 ;  /* 0x0000680a090075a7 */ /* 0x0044e400080011ff */
[----:B---3--:R-:W-:Y:S05]  /*c010*/  @!P0 NANOSLEEP.SYNCS 0x989680 ;  /* 0x009896800000895d */ /* 0x008fea0003900000 */
[----:B------:R-:W3:Y:S02]  /*c020*/  @!P0 SYNCS.PHASECHK.TRANS64 P0, [R9+URZ+0x68], R10 ;  /* 0x0000680a090085a7 */ /* 0x000ee400080010ff */
[----:B---3--:R-:W-:Y:S05]  /*c030*/  @!P0 BRA `(.L_x_205) ;  /* 0xfffffffc00f08947 */ /* 0x008fea000383ffff */
[----:B------:R-:W-:Y:S05]  /*c040*/  BRA `(.L_x_206) ;  /* 0xffffff8800e47947 */ /* 0x000fea000383ffff */
.L_x_83:
[----:B------:R-:W-:Y:S07]  /*c050*/  MOV R9, UR21 ;  /* 0x0000001500097c02 */ /* 0x000fee0008000f00 */
.L_x_207:
[----:B--2---:R2:W3:Y:S02]  /*c060*/  SYNCS.PHASECHK.TRANS64.TRYWAIT P0, [R9+URZ+0x70], R10 ;  /* 0x0000700a090075a7 */ /* 0x0044e400080011ff */
[----:B---3--:R-:W-:Y:S05]  /*c070*/  @!P0 NANOSLEEP.SYNCS 0x989680 ;  /* 0x009896800000895d */ /* 0x008fea0003900000 */
[----:B------:R-:W3:Y:S02]  /*c080*/  @!P0 SYNCS.PHASECHK.TRANS64 P0, [R9+URZ+0x70], R10 ;  /* 0x0000700a090085a7 */ /* 0x000ee400080010ff */
[----:B---3--:R-:W-:Y:S05]  /*c090*/  @!P0 BRA `(.L_x_207) ;  /* 0xfffffffc00f08947 */ /* 0x008fea000383ffff */
[----:B------:R-:W-:Y:S05]  /*c0a0*/  BRA `(.L_x_208) ;  /* 0xffffff8c00247947 */ /* 0x000fea000383ffff */
.L_x_84:
[----:B------:R-:W-:Y:S07]  /*c0b0*/  MOV R9, UR21 ;  /* 0x0000001500097c02 */ /* 0x000fee0008000f00 */
.L_x_209:
[----:B--2---:R2:W3:Y:S02]  /*c0c0*/  SYNCS.PHASECHK.TRANS64.TRYWAIT P0, [R9+URZ+0x78], R10 ;  /* 0x0000780a090075a7 */ /* 0x0044e400080011ff */
[----:B---3--:R-:W-:Y:S05]  /*c0d0*/  @!P0 NANOSLEEP.SYNCS 0x989680 ;  /* 0x009896800000895d */ /* 0x008fea0003900000 */
[----:B------:R-:W3:Y:S02]  /*c0e0*/  @!P0 SYNCS.PHASECHK.TRANS64 P0, [R9+URZ+0x78], R10 ;  /* 0x0000780a090085a7 */ /* 0x000ee400080010ff */
[----:B---3--:R-:W-:Y:S05]  /*c0f0*/  @!P0 BRA `(.L_x_209) ;  /* 0xfffffffc00f08947 */ /* 0x008fea000383ffff */
[----:B------:R-:W-:Y:S05]  /*c100*/  BRA `(.L_x_210) ;  /* 0xffffff8c00687947 */ /* 0x000fea000383ffff */
.L_x_85:
[----:B------:R-:W-:Y:S07]  /*c110*/  MOV R0, UR21 ;  /* 0x0000001500007c02 */ /* 0x000fee0008000f00 */
.L_x_211:
[----:B--2---:R2:W3:Y:S02]  /*c120*/  SYNCS.PHASECHK.TRANS64.TRYWAIT P0, [R0+URZ+0x60], R9 ;  /* 0x00006009000075a7 */ /* 0x0044e400080011ff */
[----:B---3--:R-:W-:Y:S05]  /*c130*/  @!P0 NANOSLEEP.SYNCS 0x989680 ;  /* 0x009896800000895d */ /* 0x008fea0003900000 */
[----:B------:R-:W3:Y:S02]  /*c140*/  @!P0 SYNCS.PHASECHK.TRANS64 P0, [R0+URZ+0x60], R9 ;  /* 0x00006009000085a7 */ /* 0x000ee400080010ff */
[----:B---3--:R-:W-:Y:S05]  /*c150*/  @!P0 BRA `(.L_x_211) ;  /* 0xfffffffc00f08947 */ /* 0x008fea000383ffff */
[----:B------:R-:W-:Y:S05]  /*c160*/  BRA `(.L_x_212) ;  /* 0xffffff8c00b07947 */ /* 0x000fea000383ffff */
.L_x_86:
[----:B------:R-:W-:Y:S07]  /*c170*/  MOV R0, UR21 ;  /* 0x0000001500007c02 */ /* 0x000fee0008000f00 */
.L_x_213:
[----:B--2---:R2:W3:Y:S02]  /*c180*/  SYNCS.PHASECHK.TRANS64.TRYWAIT P0, [R0+URZ+0x68], R9 ;  /* 0x00006809000075a7 */ /* 0x0044e400080011ff */
[----:B---3--:R-:W-:Y:S05]  /*c190*/  @!P0 NANOSLEEP.SYNCS 0x989680 ;  /* 0x009896800000895d */ /* 0x008fea0003900000 */
[----:B------:R-:W3:Y:S02]  /*c1a0*/  @!P0 SYNCS.PHASECHK.TRANS64 P0, [R0+URZ+0x68], R9 ;  /* 0x00006809000085a7 */ /* 0x000ee400080010ff */
[----:B---3--:R-:W-:Y:S05]  /*c1b0*/  @!P0 BRA `(.L_x_213) ;  /* 0xfffffffc00f08947 */ /* 0x008fea000383ffff */
[----:B------:R-:W-:Y:S05]  /*c1c0*/  BRA `(.L_x_214) ;  /* 0xffffff8c00f87947 */ /* 0x000fea000383ffff */
.L_x_87:
[----:B------:R-:W-:Y:S07]  /*c1d0*/  MOV R0, UR21 ;  /* 0x0000001500007c02 */ /* 0x000fee0008000f00 */
.L_x_215:
[----:B--2---:R2:W3:Y:S02]  /*c1e0*/  SYNCS.PHASECHK.TRANS64.TRYWAIT P0, [R0+URZ+0x70], R9 ;  /* 0x00007009000075a7 */ /* 0x0044e400080011ff */
[----:B---3--:R-:W-:Y:S05]  /*c1f0*/  @!P0 NANOSLEEP.SYNCS 0x989680 ;  /* 0x009896800000895d */ /* 0x008fea0003900000 */
[----:B------:R-:W3:Y:S02]  /*c200*/  @!P0 SYNCS.PHASECHK.TRANS64 P0, [R0+URZ+0x70], R9 ;  /* 0x00007009000085a7 */ /* 0x000ee400080010ff */
[----:B---3--:R-:W-:Y:S05]  /*c210*/  @!P0 BRA `(.L_x_215) ;  /* 0xfffffffc00f08947 */ /* 0x008fea000383ffff */
[----:B------:R-:W-:Y:S05]  /*c220*/  BRA `(.L_x_216) ;  /* 0xffffff9000407947 */ /* 0x000fea000383ffff */
.L_x_88:
[----:B------:R-:W-:Y:S07]  /*c230*/  MOV R0, UR21 ;  /* 0x0000001500007c02 */ /* 0x000fee0008000f00 */
.L_x_217:
[----:B--2---:R2:W3:Y:S02]  /*c240*/  SYNCS.PHASECHK.TRANS64.TRYWAIT P0, [R0+URZ+0x78], R9 ;  /* 0x00007809000075a7 */ /* 0x0044e400080011ff */
[----:B---3--:R-:W-:Y:S05]  /*c250*/  @!P0 NANOSLEEP.SYNCS 0x989680 ;  /* 0x009896800000895d */ /* 0x008fea0003900000 */
[----:B------:R-:W3:Y:S02]  /*c260*/  @!P0 SYNCS.PHASECHK.TRANS64 P0, [R0+URZ+0x78], R9 ;  /* 0x00007809000085a7 */ /* 0x000ee400080010ff */
[----:B---3--:R-:W-:Y:S05]  /*c270*/  @!P0 BRA `(.L_x_217) ;  /* 0xfffffffc00f08947 */ /* 0x008fea000383ffff */
[----:B------:R-:W-:Y:S05]  /*c280*/  BRA `(.L_x_218) ;  /* 0xffffff9000847947 */ /* 0x000fea000383ffff */
.L_x_90:
[----:B------:R-:W-:-:S07]  /*c290*/  MOV R3, UR21 ;  /* 0x0000001500037c02 */ /* 0x000fce0008000f00 */
.L_x_219:
[----:B---3--:R3:W4:Y:S02]  /*c2a0*/  SYNCS.PHASECHK.TRANS64.TRYWAIT P0, [R3+URZ+0x60], R10 ;  /* 0x0000600a030075a7 */ /* 0x00872400080011ff */
[----:B----4-:R-:W-:Y:S05]  /*c2b0*/  @!P0 NANOSLEEP.SYNCS 0x989680 ;  /* 0x009896800000895d */ /* 0x010fea0003900000 */
[----:B------:R-:W4:Y:S02]  /*c2c0*/  @!P0 SYNCS.PHASECHK.TRANS64 P0, [R3+URZ+0x60], R10 ;  /* 0x0000600a030085a7 */ /* 0x000f2400080010ff */
[----:B----4-:R-:W-:Y:S05]  /*c2d0*/  @!P0 BRA `(.L_x_219) ;  /* 0xfffffffc00f08947 */ /* 0x010fea000383ffff */
[----:B------:R-:W-:Y:S05]  /*c2e0*/  BRA `(.L_x_220) ;  /* 0xffffff9000f47947 */ /* 0x000fea000383ffff */
.L_x_91:
[----:B---3--:R-:W-:-:S07]  /*c2f0*/  MOV R3, UR21 ;  /* 0x0000001500037c02 */ /* 0x008fce0008000f00 */
.L_x_221:
[----:B---3--:R3:W4:Y:S02]  /*c300*/  SYNCS.PHASECHK.TRANS64.TRYWAIT P0, [R3+URZ+0x68], R10 ;  /* 0x0000680a030075a7 */ /* 0x00872400080011ff */
[----:B----4-:R-:W-:Y:S05]  /*c310*/  @!P0 NANOSLEEP.SYNCS 0x989680 ;  /* 0x009896800000895d */ /* 0x010fea0003900000 */
[----:B------:R-:W4:Y:S02]  /*c320*/  @!P0 SYNCS.PHASECHK.TRANS64 P0, [R3+URZ+0x68], R10 ;  /* 0x0000680a030085a7 */ /* 0x000f2400080010ff */
[----:B----4-:R-:W-:Y:S05]  /*c330*/  @!P0 BRA `(.L_x_221) ;  /* 0xfffffffc00f08947 */ /* 0x010fea000383ffff */
[----:B------:R-:W-:Y:S05]  /*c340*/  BRA `(.L_x_222) ;  /* 0xffffff9000e47947 */ /* 0x000fea000383ffff */
.L_x_92:
[----:B---3--:R-:W-:-:S07]  /*c350*/  MOV R3, UR21 ;  /* 0x0000001500037c02 */ /* 0x008fce0008000f00 */
.L_x_223:
[----:B---3--:R3:W4:Y:S02]  /*c360*/  SYNCS.PHASECHK.TRANS64.TRYWAIT P0, [R3+URZ+0x70], R10 ;  /* 0x0000700a030075a7 */ /* 0x00872400080011ff */
[----:B----4-:R-:W-:Y:S05]  /*c370*/  @!P0 NANOSLEEP.SYNCS 0x989680 ;  /* 0x009896800000895d */ /* 0x010fea0003900000 */
[----:B------:R-:W4:Y:S02]  /*c380*/  @!P0 SYNCS.PHASECHK.TRANS64 P0, [R3+URZ+0x70], R10 ;  /* 0x0000700a030085a7 */ /* 0x000f2400080010ff */
[----:B----4-:R-:W-:Y:S05]  /*c390*/  @!P0 BRA `(.L_x_223) ;  /* 0xfffffffc00f08947 */ /* 0x010fea000383ffff */
[----:B------:R-:W-:Y:S05]  /*c3a0*/  BRA `(.L_x_224) ;  /* 0xffffff9000d87947 */ /* 0x000fea000383ffff */
.L_x_94:
[----:B-1----:R1:W2:Y:S02]  /*c3b0*/  SYNCS.PHASECHK.TRANS64.TRYWAIT P0, [R3+URZ+0x90], R0 ;  /* 0x00009000030075a7 */ /* 0x0022a400080011ff */
[----:B--2---:R-:W-:Y:S05]  /*c3c0*/  @!P0 NANOSLEEP.SYNCS 0x989680 ;  /* 0x009896800000895d */ /* 0x004fea0003900000 */
[----:B------:R-:W2:Y:S02]  /*c3d0*/  @!P0 SYNCS.PHASECHK.TRANS64 P0, [R3+URZ+0x90], R0 ;  /* 0x00009000030085a7 */ /* 0x000ea400080010ff */
[----:B--2---:R-:W-:Y:S05]  /*c3e0*/  @!P0 BRA `(.L_x_94) ;  /* 0xfffffffc00f08947 */ /* 0x004fea000383ffff */
[----:B------:R-:W-:Y:S05]  /*c3f0*/  BRA `(.L_x_225) ;  /* 0xffffff9400b07947 */ /* 0x000fea000383ffff */
.L_x_105:
[----:B-1----:R-:W-:Y:S04]  /*c400*/  MOV R0, UR43 ;  /* 0x0000002b00007c02 */ /* 0x002fe80008000f00 */
[----:B------:R1:W2:Y:S03]  /*c410*/  SYNCS.PHASECHK.TRANS64.TRYWAIT P1, [R0+URZ+0x40], R5 ;  /* 0x00004005000075a7 */ /* 0x0002a600080211ff */
[----:B--2---:R-:W-:Y:S05]  /*c420*/  @!P1 NANOSLEEP.SYNCS 0x989680 ;  /* 0x009896800000995d */ /* 0x004fea0003900000 */
[----:B------:R-:W2:Y:S02]  /*c430*/  @!P1 SYNCS.PHASECHK.TRANS64 P1, [R0+URZ+0x40], R5 ;  /* 0x00004005000095a7 */ /* 0x000ea400080210ff */
[----:B--2---:R-:W-:Y:S05]  /*c440*/  @!P1 BRA `(.L_x_105) ;  /* 0xfffffffc00ec9947 */ /* 0x004fea000383ffff */
[----:B------:R-:W-:Y:S05]  /*c450*/  BRA `(.L_x_104) ;  /* 0xffffffa4004c7947 */ /* 0x000fea000383ffff */
.L_x_107:
[----:B-1----:R1:W4:Y:S02]  /*c460*/  SYNCS.PHASECHK.TRANS64.TRYWAIT P0, [R82+URZ+0xb0], R3 ;  /* 0x0000b003520075a7 */ /* 0x00232400080011ff */
[----:B----4-:R-:W-:Y:S05]  /*c470*/  @!P0 NANOSLEEP.SYNCS 0x989680 ;  /* 0x009896800000895d */ /* 0x010fea0003900000 */
[----:B------:R-:W4:Y:S02]  /*c480*/  @!P0 SYNCS.PHASECHK.TRANS64 P0, [R82+URZ+0xb0], R3 ;  /* 0x0000b003520085a7 */ /* 0x000f2400080010ff */
[----:B----4-:R-:W-:Y:S05]  /*c490*/  @!P0 BRA `(.L_x_107) ;  /* 0xfffffffc00f08947 */ /* 0x010fea000383ffff */
[----:B------:R-:W-:Y:S05]  /*c4a0*/  BRA `(.L_x_106) ;  /* 0xffffffa400787947 */ /* 0x000fea000383ffff */
.L_x_116:
[----:B-1----:R1:W2:Y:S02]  /*c4b0*/  SYNCS.PHASECHK.TRANS64.TRYWAIT P0, [R3+URZ+0x40], R0 ;  /* 0x00004000030075a7 */ /* 0x0022a400080011ff */
[----:B--2---:R-:W-:Y:S05]  /*c4c0*/  @!P0 NANOSLEEP.SYNCS 0x989680 ;  /* 0x009896800000895d */ /* 0x004fea0003900000 */
[----:B------:R-:W2:Y:S02]  /*c4d0*/  @!P0 SYNCS.PHASECHK.TRANS64 P0, [R3+URZ+0x40], R0 ;  /* 0x00004000030085a7 */ /* 0x000ea400080010ff */
[----:B--2---:R-:W-:Y:S05]  /*c4e0*/  @!P0 BRA `(.L_x_116) ;  /* 0xfffffffc00f08947 */ /* 0x004fea000383ffff */
[----:B------:R-:W-:Y:S05]  /*c4f0*/  BRA `(.L_x_115) ;  /* 0xffffffac009c7947 */ /* 0x000fea000383ffff */
.L_x_124:
[----:B-1----:R1:W3:Y:S02]  /*c500*/  SYNCS.PHASECHK.TRANS64.TRYWAIT P0, [R91+URZ+0x40], R4 ;  /* 0x000040045b0075a7 */ /* 0x0022e400080011ff */
[----:B---3--:R-:W-:Y:S05]  /*c510*/  @!P0 NANOSLEEP.SYNCS 0x989680 ;  /* 0x009896800000895d */ /* 0x008fea0003900000 */
[----:B------:R-:W3:Y:S02]  /*c520*/  @!P0 SYNCS.PHASECHK.TRANS64 P0, [R91+URZ+0x40], R4 ;  /* 0x000040045b0085a7 */ /* 0x000ee400080010ff */
[----:B---3--:R-:W-:Y:S05]  /*c530*/  @!P0 BRA `(.L_x_124) ;  /* 0xfffffffc00f08947 */ /* 0x008fea000383ffff */
[----:B------:R-:W-:Y:S05]  /*c540*/  BRA `(.L_x_123) ;  /* 0xffffffb400e07947 */ /* 0x000fea000383ffff */
.L_x_132:
[----:B-1----:R1:W3:Y:S02]  /*c550*/  SYNCS.PHASECHK.TRANS64.TRYWAIT P0, [R93+URZ+0x40], R4 ;  /* 0x000040045d0075a7 */ /* 0x0022e400080011ff */
[----:B---3--:R-:W-:Y:S05]  /*c560*/  @!P0 NANOSLEEP.SYNCS 0x989680 ;  /* 0x009896800000895d */ /* 0x008fea0003900000 */
[----:B------:R-:W3:Y:S02]  /*c570*/  @!P0 SYNCS.PHASECHK.TRANS64 P0, [R93+URZ+0x40], R4 ;  /* 0x000040045d0085a7 */ /* 0x000ee400080010ff */
[----:B---3--:R-:W-:Y:S05]  /*c580*/  @!P0 BRA `(.L_x_132) ;  /* 0xfffffffc00f08947 */ /* 0x008fea000383ffff */
[----:B------:R-:W-:Y:S05]  /*c590*/  BRA `(.L_x_131) ;  /* 0xffffffc000247947 */ /* 0x000fea000383ffff */
.L_x_140:
[----:B-1----:R1:W3:Y:S02]  /*c5a0*/  SYNCS.PHASECHK.TRANS64.TRYWAIT P0, [R93+URZ+0x40], R4 ;  /* 0x000040045d0075a7 */ /* 0x0022e400080011ff */
[----:B---3--:R-:W-:Y:S05]  /*c5b0*/  @!P0 NANOSLEEP.SYNCS 0x989680 ;  /* 0x009896800000895d */ /* 0x008fea0003900000 */
[----:B------:R-:W3:Y:S02]  /*c5c0*/  @!P0 SYNCS.PHASECHK.TRANS64 P0, [R93+URZ+0x40], R4 ;  /* 0x000040045d0085a7 */ /* 0x000ee400080010ff */
[----:B---3--:R-:W-:Y:S05]  /*c5d0*/  @!P0 BRA `(.L_x_140) ;  /* 0xfffffffc00f08947 */ /* 0x008fea000383ffff */
[----:B------:R-:W-:Y:S05]  /*c5e0*/  BRA `(.L_x_139) ;  /* 0xffffffc800747947 */ /* 0x000fea000383ffff */
.L_x_148:
[----:B-1----:R1:W3:Y:S02]  /*c5f0*/  SYNCS.PHASECHK.TRANS64.TRYWAIT P0, [R93+URZ+0x40], R4 ;  /* 0x000040045d0075a7 */ /* 0x0022e400080011ff */
[----:B---3--:R-:W-:Y:S05]  /*c600*/  @!P0 NANOSLEEP.SYNCS 0x989680 ;  /* 0x009896800000895d */ /* 0x008fea0003900000 */
[----:B------:R-:W3:Y:S02]  /*c610*/  @!P0 SYNCS.PHASECHK.TRANS64 P0, [R93+URZ+0x40], R4 ;  /* 0x000040045d0085a7 */ /* 0x000ee400080010ff */
[----:B---3--:R-:W-:Y:S05]  /*c620*/  @!P0 BRA `(.L_x_148) ;  /* 0xfffffffc00f08947 */ /* 0x008fea000383ffff */
[----:B------:R-:W-:Y:S05]  /*c630*/  BRA `(.L_x_147) ;  /* 0xffffffd000d47947 */ /* 0x000fea000383ffff */
.L_x_156:
[----:B-1----:R1:W3:Y:S02]  /*c640*/  SYNCS.PHASECHK.TRANS64.TRYWAIT P0, [R93+URZ+0x40], R4 ;  /* 0x000040045d0075a7 */ /* 0x0022e400080011ff */
[----:B---3--:R-:W-:Y:S05]  /*c650*/  @!P0 NANOSLEEP.SYNCS 0x989680 ;  /* 0x009896800000895d */ /* 0x008fea0003900000 */
[----:B------:R-:W3:Y:S02]  /*c660*/  @!P0 SYNCS.PHASECHK.TRANS64 P0, [R93+URZ+0x40], R4 ;  /* 0x000040045d0085a7 */ /* 0x000ee400080010ff */
[----:B---3--:R-:W-:Y:S05]  /*c670*/  @!P0 BRA `(.L_x_156) ;  /* 0xfffffffc00f08947 */ /* 0x008fea000383ffff */
[----:B------:R-:W-:Y:S05]  /*c680*/  BRA `(.L_x_155) ;  /* 0xffffffdc00287947 */ /* 0x000fea000383ffff */
.L_x_164:
[----:B-1----:R1:W3:Y:S02]  /*c690*/  SYNCS.PHASECHK.TRANS64.TRYWAIT P0, [R93+URZ+0x40], R2 ;  /* 0x000040025d0075a7 */ /* 0x0022e400080011ff */
[----:B---3--:R-:W-:Y:S05]  /*c6a0*/  @!P0 NANOSLEEP.SYNCS 0x989680 ;  /* 0x009896800000895d */ /* 0x008fea0003900000 */
[----:B------:R-:W3:Y:S02]  /*c6b0*/  @!P0 SYNCS.PHASECHK.TRANS64 P0, [R93+URZ+0x40], R2 ;  /* 0x000040025d0085a7 */ /* 0x000ee400080010ff */
[----:B---3--:R-:W-:Y:S05]  /*c6c0*/  @!P0 BRA `(.L_x_164) ;  /* 0xfffffffc00f08947 */ /* 0x008fea000383ffff */
[----:B------:R-:W-:Y:S05]  /*c6d0*/  BRA `(.L_x_163) ;  /* 0xffffffe4007c7947 */ /* 0x000fea000383ffff */
        .weak           $__internal_0_$__cuda_sm10x_tcgen05_guardrail_trap_col_being_dealloced_not_returned_by_alloc
        .type           $__internal_0_$__cuda_sm10x_tcgen05_guardrail_trap_col_being_dealloced_not_returned_by_alloc,@function
        .size           $__internal_0_$__cuda_sm10x_tcgen05_guardrail_trap_col_being_dealloced_not_returned_by_alloc,($__internal_1_$__cuda_sm10x_tcgen05_guardrail_trap_phase_invalid_during_alloc - $__internal_0_$__cuda_sm10x_tcgen05_guardrail_trap_col_being_dealloced_not_returned_by_alloc)
$__internal_0_$__cuda_sm10x_tcgen05_guardrail_trap_col_being_dealloced_not_returned_by_alloc:
[----:B------:R-:W-:Y:S05]  /*c6e0*/  BPT.TRAP 0x1 ;  /* 0x000000040000795c */ /* 0x000fea0000300000 */
[----:B------:R-:W-:-:S04]  /*c6f0*/  HFMA2 R3, -RZ, RZ, 0, 0 ;  /* 0x00000000ff037431 */ /* 0x000fc800000001ff */
[----:B------:R-:W-:Y:S05]  /*c700*/  RET.REL.NODEC R2 `(_ZN7cutlass13device_kernelINS_4gemm6kernel13GemmUniversalIN4cute5tupleIJiiiiEEENS1_10collective13CollectiveMmaINS1_35MainloopSm100TmaUmmaWarpSpecializedILi4ELi2ELi4ENS5_IJNS4_1CILi2EEESB_NSA_ILi1EEEEEEEENS5_IJNSA_ILi64EEENSA_ILi256EEENSA_ILi32EEEEEENS_10tfloat32_tENS5_IJlSC_lEEESJ_SK_NS4_8TiledMMAINS4_8MMA_AtomIJNS4_17SM100_MMA_TF32_SSISJ_SJ_fLi64ELi256ELNS4_4UMMA5MajorE0ELSP_0ELNSO_7ScaleInE0ELSQ_0EEEEEENS4_6LayoutINS5_IJSC_SC_SC_EEENS5_IJNSA_ILi0EEESV_SV_EEEEENS5_IJNS4_10UnderscoreESY_SY_EEEEENS4_23SM90_TMA_LOAD_MULTICASTENS4_14ComposedLayoutINS4_7SwizzleILi3ELi4ELi3EEENS4_18smem_ptr_flag_bitsILi32EEENST_INS5_IJNSA_ILi8EEESH_EEENS5_IJSH_SC_EEEEEEEvNS4_8identityES11_S1B_vS1C_EENS_8epilogue10collective18CollectiveEpilogueINS1E_23Sm100TmaWarpSpecializedILi4ELi2ELi16ELb1ELb0EEEJSI_NS5_IJNST_ISF_SC_EENST_ISH_SC_EEEEESJ_SK_SJ_SK_NS1E_6fusion15FusionCallbacksIS1I_NS1M_17LinearCombinationISJ_fSJ_fLNS_15FloatRoundStyleE2EEESI_S1L_JEEENS4_5SM1004TMEM4LOAD26SM100_TMEM_LOAD_16dp128b8xENS4_13SM90_TMA_LOADES1B_NS4_17SM75_U32x4_LDSM_NENS4_14SM90_TMA_STOREES1B_NS4_17SM90_U32x4_STSM_NENS4_39AutoVectorizingCopyWithAssumedAlignmentILi128EEEEEEvvEEEEvNT_6ParamsE) ;  /* 0xffffff38023c7950 */ /* 0x000fea0003c3ffff */
        .weak           $__internal_1_$__cuda_sm10x_tcgen05_guardrail_trap_phase_invalid_during_alloc
        .type           $__internal_1_$__cuda_sm10x_tcgen05_guardrail_trap_phase_invalid_during_alloc,@function
        .size           $__internal_1_$__cuda_sm10x_tcgen05_guardrail_trap_phase_invalid_during_alloc,($__internal_2_$__cuda_sm10x_tcgen05_guardrail_trap_unallocated_columns_being_dealloced - $__internal_1_$__cuda_sm10x_tcgen05_guardrail_trap_phase_invalid_during_alloc)
$__internal_1_$__cuda_sm10x_tcgen05_guardrail_trap_phase_invalid_during_alloc:
[----:B------:R-:W-:Y:S05]  /*c710*/  BPT.TRAP 0x1 ;  /* 0x000000040000795c */ /* 0x000fea0000300000 */
[----:B------:R-:W-:-:S04]  /*c720*/  MOV R5, 0x0 ;  /* 0x0000000000057802 */ /* 0x000fc80000000f00 */
[----:B------:R-:W-:Y:S05]  /*c730*/  RET.REL.NODEC R4 `(_ZN7cutlass13device_kernelINS_4gemm6kernel13GemmUniversalIN4cute5tupleIJiiiiEEENS1_10collective13CollectiveMmaINS1_35MainloopSm100TmaUmmaWarpSpecializedILi4ELi2ELi4ENS5_IJNS4_1CILi2EEESB_NSA_ILi1EEEEEEEENS5_IJNSA_ILi64EEENSA_ILi256EEENSA_ILi32EEEEEENS_10tfloat32_tENS5_IJlSC_lEEESJ_SK_NS4_8TiledMMAINS4_8MMA_AtomIJNS4_17SM100_MMA_TF32_SSISJ_SJ_fLi64ELi256ELNS4_4UMMA5MajorE0ELSP_0ELNSO_7ScaleInE0ELSQ_0EEEEEENS4_6LayoutINS5_IJSC_SC_SC_EEENS5_IJNSA_ILi0EEESV_SV_EEEEENS5_IJNS4_10UnderscoreESY_SY_EEEEENS4_23SM90_TMA_LOAD_MULTICASTENS4_14ComposedLayoutINS4_7SwizzleILi3ELi4ELi3EEENS4_18smem_ptr_flag_bitsILi32EEENST_INS5_IJNSA_ILi8EEESH_EEENS5_IJSH_SC_EEEEEEEvNS4_8identityES11_S1B_vS1C_EENS_8epilogue10collective18CollectiveEpilogueINS1E_23Sm100TmaWarpSpecializedILi4ELi2ELi16ELb1ELb0EEEJSI_NS5_IJNST_ISF_SC_EENST_ISH_SC_EEEEESJ_SK_SJ_SK_NS1E_6fusion15FusionCallbacksIS1I_NS1M_17LinearCombinationISJ_fSJ_fLNS_15FloatRoundStyleE2EEESI_S1L_JEEENS4_5SM1004TMEM4LOAD26SM100_TMEM_LOAD_16dp128b8xENS4_13SM90_TMA_LOADES1B_NS4_17SM75_U32x4_LDSM_NENS4_14SM90_TMA_STOREES1B_NS4_17SM90_U32x4_STSM_NENS4_39AutoVectorizingCopyWithAssumedAlignmentILi128EEEEEEvvEEEEvNT_6ParamsE) ;  /* 0xffffff3804307950 */ /* 0x000fea0003c3ffff */
        .weak           $__internal_2_$__cuda_sm10x_tcgen05_guardrail_trap_unallocated_columns_being_dealloced
        .type           $__internal_2_$__cuda_sm10x_tcgen05_guardrail_trap_unallocated_columns_being_dealloced,@function
        .size           $__internal_2_$__cuda_sm10x_tcgen05_guardrail_trap_unallocated_columns_being_dealloced,(.L_x_227 - $__internal_2_$__cuda_sm10x_tcgen05_guardrail_trap_unallocated_columns_being_dealloced)
$__internal_2_$__cuda_sm10x_tcgen05_guardrail_trap_unallocated_columns_being_dealloced:
[----:B------:R-:W-:Y:S05]  /*c740*/  BPT.TRAP 0x1 ;  /* 0x000000040000795c */ /* 0x000fea0000300000 */
[----:B------:R-:W-:-:S04]  /*c750*/  HFMA2 R3, -RZ, RZ, 0, 0 ;  /* 0x00000000ff037431 */ /* 0x000fc800000001ff */
[----:B------:R-:W-:Y:S05]  /*c760*/  RET.REL.NODEC R2 `(_ZN7cutlass13device_kernelINS_4gemm6kernel13GemmUniversalIN4cute5tupleIJiiiiEEENS1_10collective13CollectiveMmaINS1_35MainloopSm100TmaUmmaWarpSpecializedILi4ELi2ELi4ENS5_IJNS4_1CILi2EEESB_NSA_ILi1EEEEEEEENS5_IJNSA_ILi64EEENSA_ILi256EEENSA_ILi32EEEEEENS_10tfloat32_tENS5_IJlSC_lEEESJ_SK_NS4_8TiledMMAINS4_8MMA_AtomIJNS4_17SM100_MMA_TF32_SSISJ_SJ_fLi64ELi256ELNS4_4UMMA5MajorE0ELSP_0ELNSO_7ScaleInE0ELSQ_0EEEEEENS4_6LayoutINS5_IJSC_SC_SC_EEENS5_IJNSA_ILi0EEESV_SV_EEEEENS5_IJNS4_10UnderscoreESY_SY_EEEEENS4_23SM90_TMA_LOAD_MULTICASTENS4_14ComposedLayoutINS4_7SwizzleILi3ELi4ELi3EEENS4_18smem_ptr_flag_bitsILi32EEENST_INS5_IJNSA_ILi8EEESH_EEENS5_IJSH_SC_EEEEEEEvNS4_8identityES11_S1B_vS1C_EENS_8epilogue10collective18CollectiveEpilogueINS1E_23Sm100TmaWarpSpecializedILi4ELi2ELi16ELb1ELb0EEEJSI_NS5_IJNST_ISF_SC_EENST_ISH_SC_EEEEESJ_SK_SJ_SK_NS1E_6fusion15FusionCallbacksIS1I_NS1M_17LinearCombinationISJ_fSJ_fLNS_15FloatRoundStyleE2EEESI_S1L_JEEENS4_5SM1004TMEM4LOAD26SM100_TMEM_LOAD_16dp128b8xENS4_13SM90_TMA_LOADES1B_NS4_17SM75_U32x4_LDSM_NENS4_14SM90_TMA_STOREES1B_NS4_17SM90_U32x4_STSM_NENS4_39AutoVectorizingCopyWithAssumedAlignmentILi128EEEEEEvvEEEEvNT_6ParamsE) ;  /* 0xffffff3802247950 */ /* 0x000fea0003c3ffff */
.L_x_226:
[----:B------:R-:W-:-:S00]  /*c770*/  BRA `(.L_x_226) ;  /* 0xfffffffc00fc7947 */ /* 0x000fc0000383ffff */
[----:B------:R-:W-:-:S00]  /*c780*/  NOP ;  /* 0x0000000000007918 */ /* 0x000fc00000000000 */
[----:B------:R-:W-:-:S00]  /*c790*/  NOP ;  /* 0x0000000000007918 */ /* 0x000fc00000000000 */
[----:B------:R-:W-:-:S00]  /*c7a0*/  NOP ;  /* 0x0000000000007918 */ /* 0x000fc00000000000 */
[----:B------:R-:W-:-:S00]  /*c7b0*/  NOP ;  /* 0x0000000000007918 */ /* 0x000fc00000000000 */
[----:B------:R-:W-:-:S00]  /*c7c0*/  NOP ;  /* 0x0000000000007918 */ /* 0x000fc00000000000 */
[----:B------:R-:W-:-:S00]  /*c7d0*/  NOP ;  /* 0x0000000000007918 */ /* 0x000fc00000000000 */
[----:B------:R-:W-:-:S00]  /*c7e0*/  NOP ;  /* 0x0000000000007918 */ /* 0x000fc00000000000 */
[----:B------:R-:W-:-:S00]  /*c7f0*/  NOP ;  /* 0x0000000000007918 */ /* 0x000fc00000000000 */
.L_x_227:


//--------------------- .nv.global.init           --------------------------
	.section	.nv.global.init,"aw",@progbits
.nv.global.init:
	.type		$str$27,@object
	.size		$str$27,($str$28 - $str$27)
$str$27:
        /*0000*/ 	.byte	0x28, 0x61, 0x64, 0x64, 0x72, 0x65, 0x73, 0x73, 0x20, 0x26, 0x20, 0x6d, 0x61, 0x73, 0x6b, 0x29
        /*0010*/ 	.byte	0x20, 0x3d, 0x3d, 0x20, 0x30, 0x00
	.type		$str$28,@object
	.size		$str$28,($str$26 - $str$28)
$str$28:
        /*0016*/ 	.byte	0x2f, 0x74, 0x6d, 0x70, 0x2f, 0x63, 0x75, 0x74, 0x6c, 0x61, 0x73, 0x73, 0x5f, 0x73, 0x77, 0x65
        /*0026*/ 	.byte	0x65, 0x70, 0x5f, 0x73, 0x72, 0x63, 0x2f, 0x69, 0x6e, 0x63, 0x6c, 0x75, 0x64, 0x65, 0x2f, 0x63
        /*0036*/ 	.byte	0x75, 0x74, 0x65, 0x2f, 0x70, 0x6f, 0x69, 0x6e, 0x74, 0x65, 0x72, 0x5f, 0x66, 0x6c, 0x61, 0x67
        /*0046*/ 	.byte	0x67, 0x65, 0x64, 0x2e, 0x68, 0x70, 0x70, 0x00
	.type		$str$26,@object
	.size		$str$26,($str$25 - $str$26)
$str$26:
        /*004e*/ 	.byte	0x2f, 0x74, 0x6d, 0x70, 0x2f, 0x63, 0x75, 0x74, 0x6c, 0x61, 0x73, 0x73, 0x5f, 0x73, 0x77, 0x65
        /*005e*/ 	.byte	0x65, 0x70, 0x5f, 0x73, 0x72, 0x63, 0x2f, 0x69, 0x6e, 0x63, 0x6c, 0x75, 0x64, 0x65, 0x2f, 0x63
        /*006e*/ 	.byte	0x75, 0x74, 0x65, 0x2f, 0x61, 0x74, 0x6f, 0x6d, 0x2f, 0x63, 0x6f, 0x70, 0x79, 0x5f, 0x74, 0x72
        /*007e*/ 	.byte	0x61, 0x69, 0x74, 0x73, 0x5f, 0x73, 0x6d, 0x31, 0x30, 0x30, 0x2e, 0x68, 0x70, 0x70, 0x00
	.type		$str$25,@object
	.size		$str$25,(__unnamed_1 - $str$25)
$str$25:
        /*008d*/ 	.byte	0x28, 0x28, 0x75, 0x69, 0x6e, 0x74, 0x33, 0x32, 0x5f, 0x74, 0x28, 0x74, 0x68, 0x72, 0x65, 0x61
        /*009d*/ 	.byte	0x64, 0x49, 0x64, 0x78, 0x2e, 0x78, 0x29, 0x20, 0x2f, 0x20, 0x33, 0x32, 0x29, 0x20, 0x25, 0x20
        /*00ad*/ 	.byte	0x34, 0x29, 0x20, 0x3d, 0x3d, 0x20, 0x28, 0x28, 0x28, 0x74, 0x6d, 0x65, 0x6d, 0x5f, 0x61, 0x64
        /*00bd*/ 	.byte	0x64, 0x72, 0x20, 0x3e, 0x3e, 0x20, 0x31, 0x36, 0x29, 0x20, 0x2f, 0x20, 0x33, 0x32, 0x29, 0x20
        /*00cd*/ 	.byte	0x25, 0x20, 0x34, 0x29, 0x00
	.type		__unnamed_1,@object
	.size		__unnamed_1,(__unnamed_2 - __unnamed_1)
__unnamed_1:
        /*00d2*/ 	.byte	0x61, 0x75, 0x74, 0x6f, 0x20, 0x63, 0x75, 0x74, 0x65, 0x3a, 0x3a, 0x61, 0x73, 0x5f, 0x70, 0x6f
        /* <DEDUP_REMOVED lines=24> */
        /*0262*/ 	.byte	0x30, 0x34, 0x38, 0x3e, 0x3e, 0x3e, 0x3e, 0x5d, 0x00
	.type		__unnamed_2,@object
	.size		__unnamed_2,(.L_2 - __unnamed_2)
__unnamed_2:
        /* <DEDUP_REMOVED lines=45> */
        /*053b*/ 	.byte	0x3e, 0x3e, 0x3e, 0x5d, 0x00
.L_2:


//--------------------- .nv.shared._ZN7cutlass13device_kernelINS_4gemm6kernel13GemmUniversalIN4cute5tupleIJiiiiEEENS1_10collective13CollectiveMmaINS1_35MainloopSm100TmaUmmaWarpSpecializedILi4ELi2ELi4ENS5_IJNS4_1CILi2EEESB_NSA_ILi1EEEEEEEENS5_IJNSA_ILi64EEENSA_ILi256EEENSA_ILi32EEEEEENS_10tfloat32_tENS5_IJlSC_lEEESJ_SK_NS4_8TiledMMAINS4_8MMA_AtomIJNS4_17SM100_MMA_TF32_SSISJ_SJ_fLi64ELi256ELNS4_4UMMA5MajorE0ELSP_0ELNSO_7ScaleInE0ELSQ_0EEEEEENS4_6LayoutINS5_IJSC_SC_SC_EEENS5_IJNSA_ILi0EEESV_SV_EEEEENS5_IJNS4_10UnderscoreESY_SY_EEEEENS4_23SM90_TMA_LOAD_MULTICASTENS4_14ComposedLayoutINS4_7SwizzleILi3ELi4ELi3EEENS4_18smem_ptr_flag_bitsILi32EEENST_INS5_IJNSA_ILi8EEESH_EEENS5_IJSH_SC_EEEEEEEvNS4_8identityES11_S1B_vS1C_EENS_8epilogue10collective18CollectiveEpilogueINS1E_23Sm100TmaWarpSpecializedILi4ELi2ELi16ELb1ELb0EEEJSI_NS5_IJNST_ISF_SC_EENST_ISH_SC_EEEEESJ_SK_SJ_SK_NS1E_6fusion15FusionCallbacksIS1I_NS1M_17LinearCombinationISJ_fSJ_fLNS_15FloatRoundStyleE2EEESI_S1L_JEEENS4_5SM1004TMEM4LOAD26SM100_TMEM_LOAD_16dp128b8xENS4_13SM90_TMA_LOADES1B_NS4_17SM75_U32x4_LDSM_NENS4_14SM90_TMA_STOREES1B_NS4_17SM90_U32x4_STSM_NENS4_39AutoVectorizingCopyWithAssumedAlignmentILi128EEEEEEvvEEEEvNT_6ParamsE --------------------------
	.section	.nv.shared._ZN7cutlass13device_kernelINS_4gemm6kernel13GemmUniversalIN4cute5tupleIJiiiiEEENS1_10collective13CollectiveMmaINS1_35MainloopSm100TmaUmmaWarpSpecializedILi4ELi2ELi4ENS5_IJNS4_1CILi2EEESB_NSA_ILi1EEEEEEEENS5_IJNSA_ILi64EEENSA_ILi256EEENSA_ILi32EEEEEENS_10tfloat32_tENS5_IJlSC_lEEESJ_SK_NS4_8TiledMMAINS4_8MMA_AtomIJNS4_17SM100_MMA_TF32_SSISJ_SJ_fLi64ELi256ELNS4_4UMMA5MajorE0ELSP_0ELNSO_7ScaleInE0ELSQ_0EEEEEENS4_6LayoutINS5_IJSC_SC_SC_EEENS5_IJNSA_ILi0EEESV_SV_EEEEENS5_IJNS4_10UnderscoreESY_SY_EEEEENS4_23SM90_TMA_LOAD_MULTICASTENS4_14ComposedLayoutINS4_7SwizzleILi3ELi4ELi3EEENS4_18smem_ptr_flag_bitsILi32EEENST_INS5_IJNSA_ILi8EEESH_EEENS5_IJSH_SC_EEEEEEEvNS4_8identityES11_S1B_vS1C_EENS_8epilogue10collective18CollectiveEpilogueINS1E_23Sm100TmaWarpSpecializedILi4ELi2ELi16ELb1ELb0EEEJSI_NS5_IJNST_ISF_SC_EENST_ISH_SC_EEEEESJ_SK_SJ_SK_NS1E_6fusion15FusionCallbacksIS1I_NS1M_17LinearCombinationISJ_fSJ_fLNS_15FloatRoundStyleE2EEESI_S1L_JEEENS4_5SM1004TMEM4LOAD26SM100_TMEM_LOAD_16dp128b8xENS4_13SM90_TMA_LOADES1B_NS4_17SM75_U32x4_LDSM_NENS4_14SM90_TMA_STOREES1B_NS4_17SM90_U32x4_STSM_NENS4_39AutoVectorizingCopyWithAssumedAlignmentILi128EEEEEEvvEEEEvNT_6ParamsE,"aw",@nobits
	.sectionflags	@""
	.align	16
	.zero		1024


//--------------------- .nv.shared.reserved.0     --------------------------
	.section	.nv.shared.reserved.0,"aw",@nobits
	.weak		__nv_reservedSMEM_offset_0_alias
	.size		__nv_reservedSMEM_offset_0_alias, 0, 64
	.other		__nv_reservedSMEM_offset_0_alias,@"STO_CUDA_RESERVED_SHARED STV_DEFAULT"
__nv_reservedSMEM_offset_0_alias:
	.zero		0
.nv.shared.reserved.0:
	.zero		64
	.weak		__nv_reservedSMEM_tcgen05_partition
	.type		__nv_reservedSMEM_tcgen05_partition,@object
	.size		__nv_reservedSMEM_tcgen05_partition,(.L_0 - __nv_reservedSMEM_tcgen05_partition)
__nv_reservedSMEM_tcgen05_partition:
	.zero		32
.L_0:


//--------------------- .nv.global                --------------------------
	.section	.nv.global,"aw",@nobits
.nv.global:
	.type		_ZN40_INTERNAL_d0af8668_4_k_cu_2df189ca_109294cute1_E,@object
	.size		_ZN40_INTERNAL_d0af8668_4_k_cu_2df189ca_109294cute1_E,(_ZN40_INTERNAL_d0af8668_4_k_cu_2df189ca_109294cuda3std3__45__cpo6cbeginE - _ZN40_INTERNAL_d0af8668_4_k_cu_2df189ca_109294cute1_E)
_ZN40_INTERNAL_d0af8668_4_k_cu_2df189ca_109294cute1_E:
	.zero		1
	.type		_ZN40_INTERNAL_d0af8668_4_k_cu_2df189ca_109294cuda3std3__45__cpo6cbeginE,@object
	.size		_ZN40_INTERNAL_d0af8668_4_k_cu_2df189ca_109294cuda3std3__45__cpo6cbeginE,(_ZN40_INTERNAL_d0af8668_4_k_cu_2df189ca_109294cuda3std3__48in_placeE - _ZN40_INTERNAL_d0af8668_4_k_cu_2df189ca_109294cuda3std3__45__cpo6cbeginE)
_ZN40_INTERNAL_d0af8668_4_k_cu_2df189ca_109294cuda3std3__45__cpo6cbeginE:
	.zero		1
	.type		_ZN40_INTERNAL_d0af8668_4_k_cu_2df189ca_109294cuda3std3__48in_placeE,@object
	.size		_ZN40_INTERNAL_d0af8668_4_k_cu_2df189ca_109294cuda3std3__48in_placeE,(_ZN40_INTERNAL_d0af8668_4_k_cu_2df189ca_109294cuda3std6ranges3__45__cpo9iter_moveE - _ZN40_INTERNAL_d0af8668_4_k_cu_2df189ca_109294cuda3std3__48in_placeE)
_ZN40_INTERNAL_d0af8668_4_k_cu_2df189ca_109294cuda3std3__48in_placeE:
	.zero		1
	.type		_ZN40_INTERNAL_d0af8668_4_k_cu_2df189ca_109294cuda3std6ranges3__45__cpo9iter_moveE,@object
	.size		_ZN40_INTERNAL_d0af8668_4_k_cu_2df189ca_109294cuda3std6ranges3__45__cpo9iter_moveE,(_ZN40_INTERNAL_d0af8668_4_k_cu_2df189ca_109294cuda3std3__45__cpo5beginE - _ZN40_INTERNAL_d0af8668_4_k_cu_2df189ca_109294cuda3std6ranges3__45__cpo9iter_moveE)
_ZN40_INTERNAL_d0af8668_4_k_cu_2df189ca_109294cuda3std6ranges3__45__cpo9iter_moveE:
	.zero		1
	.type		_ZN40_INTERNAL_d0af8668_4_k_cu_2df189ca_109294cuda3std3__45__cpo5beginE,@object
	.size		_ZN40_INTERNAL_d0af8668_4_k_cu_2df189ca_109294cuda3std3__45__cpo5beginE,(_ZN40_INTERNAL_d0af8668_4_k_cu_2df189ca_109294cuda3std3__442_GLOBAL__N__d0af8668_4_k_cu_2df189ca_109296ignoreE - _ZN40_INTERNAL_d0af8668_4_k_cu_2df189ca_109294cuda3std3__45__cpo5beginE)
_ZN40_INTERNAL_d0af8668_4_k_cu_2df189ca_109294cuda3std3__45__cpo5beginE:
	.zero		1
	.type		_ZN40_INTERNAL_d0af8668_4_k_cu_2df189ca_109294cuda3std3__442_GLOBAL__N__d0af8668_4_k_cu_2df189ca_109296ignoreE,@object
	.size		_ZN40_INTERNAL_d0af8668_4_k_cu_2df189ca_109294cuda3std3__442_GLOBAL__N__d0af8668_4_k_cu_2df189ca_109296ignoreE,(_ZN40_INTERNAL_d0af8668_4_k_cu_2df189ca_109294cute7productE - _ZN40_INTERNAL_d0af8668_4_k_cu_2df189ca_109294cuda3std3__442_GLOBAL__N__d0af8668_4_k_cu_2df189ca_109296ignoreE)
_ZN40_INTERNAL_d0af8668_4_k_cu_2df189ca_109294cuda3std3__442_GLOBAL__N__d0af8668_4_k_cu_2df189ca_109296ignoreE:
	.zero		1
	.type		_ZN40_INTERNAL_d0af8668_4_k_cu_2df189ca_109294cute7productE,@object
	.size		_ZN40_INTERNAL_d0af8668_4_k_cu_2df189ca_109294cute7productE,(_ZN40_INTERNAL_d0af8668_4_k_cu_2df189ca_109294cuda3std3__45__cpo3endE - _ZN40_INTERNAL_d0af8668_4_k_cu_2df189ca_109294cute7productE)
_ZN40_INTERNAL_d0af8668_4_k_cu_2df189ca_109294cute7productE:
	.zero		1
	.type		_ZN40_INTERNAL_d0af8668_4_k_cu_2df189ca_109294cuda3std3__45__cpo3endE,@object
	.size		_ZN40_INTERNAL_d0af8668_4_k_cu_2df189ca_109294cuda3std3__45__cpo3endE,(_ZN40_INTERNAL_d0af8668_4_k_cu_2df189ca_109294cuda3std3__419piecewise_constructE - _ZN40_INTERNAL_d0af8668_4_k_cu_2df189ca_109294cuda3std3__45__cpo3endE)
_ZN40_INTERNAL_d0af8668_4_k_cu_2df189ca_109294cuda3std3__45__cpo3endE:
	.zero		1
	.type		_ZN40_INTERNAL_d0af8668_4_k_cu_2df189ca_109294cuda3std3__419piecewise_constructE,@object
	.size		_ZN40_INTERNAL_d0af8668_4_k_cu_2df189ca_109294cuda3std3__419piecewise_constructE,(_ZN40_INTERNAL_d0af8668_4_k_cu_2df189ca_109294cuda3std3__45__cpo4cendE - _ZN40_INTERNAL_d0af8668_4_k_cu_2df189ca_109294cuda3std3__419piecewise_constructE)
_ZN40_INTERNAL_d0af8668_4_k_cu_2df189ca_109294cuda3std3__419piecewise_constructE:
	.zero		1
	.type		_ZN40_INTERNAL_d0af8668_4_k_cu_2df189ca_109294cuda3std3__45__cpo4cendE,@object
	.size		_ZN40_INTERNAL_d0af8668_4_k_cu_2df189ca_109294cuda3std3__45__cpo4cendE,(_ZN40_INTERNAL_d0af8668_4_k_cu_2df189ca_109294cuda3std6ranges3__45__cpo4swapE - _ZN40_INTERNAL_d0af8668_4_k_cu_2df189ca_109294cuda3std3__45__cpo4cendE)
_ZN40_INTERNAL_d0af8668_4_k_cu_2df189ca_109294cuda3std3__45__cpo4cendE:
	.zero		1
	.type		_ZN40_INTERNAL_d0af8668_4_k_cu_2df189ca_109294cuda3std6ranges3__45__cpo4swapE,@object
	.size		_ZN40_INTERNAL_d0af8668_4_k_cu_2df189ca_109294cuda3std6ranges3__45__cpo4swapE,(.L_10 - _ZN40_INTERNAL_d0af8668_4_k_cu_2df189ca_109294cuda3std6ranges3__45__cpo4swapE)
_ZN40_INTERNAL_d0af8668_4_k_cu_2df189ca_109294cuda3std6ranges3__45__cpo4swapE:
	.zero		1
.L_10:


//--------------------- .nv.constant0._ZN7cutlass13device_kernelINS_4gemm6kernel13GemmUniversalIN4cute5tupleIJiiiiEEENS1_10collective13CollectiveMmaINS1_35MainloopSm100TmaUmmaWarpSpecializedILi4ELi2ELi4ENS5_IJNS4_1CILi2EEESB_NSA_ILi1EEEEEEEENS5_IJNSA_ILi64EEENSA_ILi256EEENSA_ILi32EEEEEENS_10tfloat32_tENS5_IJlSC_lEEESJ_SK_NS4_8TiledMMAINS4_8MMA_AtomIJNS4_17SM100_MMA_TF32_SSISJ_SJ_fLi64ELi256ELNS4_4UMMA5MajorE0ELSP_0ELNSO_7ScaleInE0ELSQ_0EEEEEENS4_6LayoutINS5_IJSC_SC_SC_EEENS5_IJNSA_ILi0EEESV_SV_EEEEENS5_IJNS4_10UnderscoreESY_SY_EEEEENS4_23SM90_TMA_LOAD_MULTICASTENS4_14ComposedLayoutINS4_7SwizzleILi3ELi4ELi3EEENS4_18smem_ptr_flag_bitsILi32EEENST_INS5_IJNSA_ILi8EEESH_EEENS5_IJSH_SC_EEEEEEEvNS4_8identityES11_S1B_vS1C_EENS_8epilogue10collective18CollectiveEpilogueINS1E_23Sm100TmaWarpSpecializedILi4ELi2ELi16ELb1ELb0EEEJSI_NS5_IJNST_ISF_SC_EENST_ISH_SC_EEEEESJ_SK_SJ_SK_NS1E_6fusion15FusionCallbacksIS1I_NS1M_17LinearCombinationISJ_fSJ_fLNS_15FloatRoundStyleE2EEESI_S1L_JEEENS4_5SM1004TMEM4LOAD26SM100_TMEM_LOAD_16dp128b8xENS4_13SM90_TMA_LOADES1B_NS4_17SM75_U32x4_LDSM_NENS4_14SM90_TMA_STOREES1B_NS4_17SM90_U32x4_STSM_NENS4_39AutoVectorizingCopyWithAssumedAlignmentILi128EEEEEEvvEEEEvNT_6ParamsE --------------------------
	.section	.nv.constant0._ZN7cutlass13device_kernelINS_4gemm6kernel13GemmUniversalIN4cute5tupleIJiiiiEEENS1_10collective13CollectiveMmaINS1_35MainloopSm100TmaUmmaWarpSpecializedILi4ELi2ELi4ENS5_IJNS4_1CILi2EEESB_NSA_ILi1EEEEEEEENS5_IJNSA_ILi64EEENSA_ILi256EEENSA_ILi32EEEEEENS_10tfloat32_tENS5_IJlSC_lEEESJ_SK_NS4_8TiledMMAINS4_8MMA_AtomIJNS4_17SM100_MMA_TF32_SSISJ_SJ_fLi64ELi256ELNS4_4UMMA5MajorE0ELSP_0ELNSO_7ScaleInE0ELSQ_0EEEEEENS4_6LayoutINS5_IJSC_SC_SC_EEENS5_IJNSA_ILi0EEESV_SV_EEEEENS5_IJNS4_10UnderscoreESY_SY_EEEEENS4_23SM90_TMA_LOAD_MULTICASTENS4_14ComposedLayoutINS4_7SwizzleILi3ELi4ELi3EEENS4_18smem_ptr_flag_bitsILi32EEENST_INS5_IJNSA_ILi8EEESH_EEENS5_IJSH_SC_EEEEEEEvNS4_8identityES11_S1B_vS1C_EENS_8epilogue10collective18CollectiveEpilogueINS1E_23Sm100TmaWarpSpecializedILi4ELi2ELi16ELb1ELb0EEEJSI_NS5_IJNST_ISF_SC_EENST_ISH_SC_EEEEESJ_SK_SJ_SK_NS1E_6fusion15FusionCallbacksIS1I_NS1M_17LinearCombinationISJ_fSJ_fLNS_15FloatRoundStyleE2EEESI_S1L_JEEENS4_5SM1004TMEM4LOAD26SM100_TMEM_LOAD_16dp128b8xENS4_13SM90_TMA_LOADES1B_NS4_17SM75_U32x4_LDSM_NENS4_14SM90_TMA_STOREES1B_NS4_17SM90_U32x4_STSM_NENS4_39AutoVectorizingCopyWithAssumedAlignmentILi128EEEEEEvvEEEEvNT_6ParamsE,"a",@progbits
	.sectionflags	@""
	.align	4
.nv.constant0._ZN7cutlass13device_kernelINS_4gemm6kernel13GemmUniversalIN4cute5tupleIJiiiiEEENS1_10collective13CollectiveMmaINS1_35MainloopSm100TmaUmmaWarpSpecializedILi4ELi2ELi4ENS5_IJNS4_1CILi2EEESB_NSA_ILi1EEEEEEEENS5_IJNSA_ILi64EEENSA_ILi256EEENSA_ILi32EEEEEENS_10tfloat32_tENS5_IJlSC_lEEESJ_SK_NS4_8TiledMMAINS4_8MMA_AtomIJNS4_17SM100_MMA_TF32_SSISJ_SJ_fLi64ELi256ELNS4_4UMMA5MajorE0ELSP_0ELNSO_7ScaleInE0ELSQ_0EEEEEENS4_6LayoutINS5_IJSC_SC_SC_EEENS5_IJNSA_ILi0EEESV_SV_EEEEENS5_IJNS4_10UnderscoreESY_SY_EEEEENS4_23SM90_TMA_LOAD_MULTICASTENS4_14ComposedLayoutINS4_7SwizzleILi3ELi4ELi3EEENS4_18smem_ptr_flag_bitsILi32EEENST_INS5_IJNSA_ILi8EEESH_EEENS5_IJSH_SC_EEEEEEEvNS4_8identityES11_S1B_vS1C_EENS_8epilogue10collective18CollectiveEpilogueINS1E_23Sm100TmaWarpSpecializedILi4ELi2ELi16ELb1ELb0EEEJSI_NS5_IJNST_ISF_SC_EENST_ISH_SC_EEEEESJ_SK_SJ_SK_NS1E_6fusion15FusionCallbacksIS1I_NS1M_17LinearCombinationISJ_fSJ_fLNS_15FloatRoundStyleE2EEESI_S1L_JEEENS4_5SM1004TMEM4LOAD26SM100_TMEM_LOAD_16dp128b8xENS4_13SM90_TMA_LOADES1B_NS4_17SM75_U32x4_LDSM_NENS4_14SM90_TMA_STOREES1B_NS4_17SM90_U32x4_STSM_NENS4_39AutoVectorizingCopyWithAssumedAlignmentILi128EEEEEEvvEEEEvNT_6ParamsE:
	.zero		2944


//--------------------- SYMBOLS --------------------------

	.type		.nv.reservedSmem.offset0,@object
	.size		.nv.reservedSmem.offset0,0x4
	.type		.nv.reservedSmem.cap,@object
	.size		.nv.reservedSmem.cap,0x4
	.type		__assertfail,@function
